// auto-generated by cutlass_sweep.gemm — config: {"arch": "sm_100", "cluster_m": 2, "cluster_n": 2, "dtype": "e4m3", "stages": 0, "tile_k": 32, "tile_m": 64, "tile_n": 64}
#include "cutlass/cutlass.h"
#include "cutlass/gemm/collective/collective_builder.hpp"
#include "cutlass/gemm/device/gemm_universal_adapter.h"
#include "cutlass/gemm/kernel/gemm_universal.hpp"
#include "cutlass/epilogue/collective/collective_builder.hpp"

using ElemA = cutlass::float_e4m3_t;
using ElemB = cutlass::float_e4m3_t;
using ElemCD = cutlass::float_e4m3_t;
using Acc  = float;
using TileShape    = cute::Shape<cute::_64, cute::_64, cute::_32>;
using ClusterShape = cute::Shape<cute::_2, cute::_2, cute::_1>;

using CollectiveEpilogue = typename cutlass::epilogue::collective::CollectiveBuilder<
    cutlass::arch::Sm100, cutlass::arch::OpClassTensorOp,
    TileShape, ClusterShape,
    cutlass::epilogue::collective::EpilogueTileAuto,
    Acc, Acc,
    ElemCD, cutlass::layout::RowMajor, 128 / cutlass::sizeof_bits<ElemCD>::value,
    ElemCD, cutlass::layout::RowMajor, 128 / cutlass::sizeof_bits<ElemCD>::value,
    cutlass::epilogue::collective::EpilogueScheduleAuto
  >::CollectiveOp;

using CollectiveMainloop = typename cutlass::gemm::collective::CollectiveBuilder<
    cutlass::arch::Sm100, cutlass::arch::OpClassTensorOp,
    ElemA, cutlass::layout::RowMajor, 128 / cutlass::sizeof_bits<ElemA>::value,
    ElemB, cutlass::layout::ColumnMajor, 128 / cutlass::sizeof_bits<ElemB>::value,
    Acc,
    TileShape, ClusterShape,
    cutlass::gemm::collective::StageCountAutoCarveout<static_cast<int>(sizeof(typename CollectiveEpilogue::SharedStorage))>,
    cutlass::gemm::collective::KernelScheduleAuto
  >::CollectiveOp;

using GemmKernel = cutlass::gemm::kernel::GemmUniversal<
    cute::Shape<int,int,int,int>,
    CollectiveMainloop,
    CollectiveEpilogue
>;
using Gemm = cutlass::gemm::device::GemmUniversalAdapter<GemmKernel>;

// Force the device kernel symbol into the cubin without needing a host main.
auto* _anchor = &cutlass::device_kernel<GemmKernel>;


// ===== COMPILED SASS (sm_100a) =====

	.target	sm_100a

	.elftype	@"ET_EXEC"


//--------------------- .note.nv.tkinfo           --------------------------
	.section	.note.nv.tkinfo,"",@"SHT_NOTE"
	.sectionflags	@"SHF_NOTE_NV_TKINFO"
	.tkinfo
        /*0018*/ 	.word	0x00000002
        /*0030*/ 	.string	""
        /*0030*/ 	.string	"ptxas"
        /*0030*/ 	.string	"Cuda compilation tools, release 13.0, V13.0.88"
        /*0030*/ 	.string	"Build cuda_13.0.r13.0/compiler.36424714_0"
        /*0030*/ 	.string	"-arch sm_100a -m 64 "



//--------------------- .note.nv.cuinfo           --------------------------
	.section	.note.nv.cuinfo,"",@"SHT_NOTE"
	.sectionflags	@"SHF_NOTE_NV_CUINFO"
        /*0018*/ 	.short	0x0002
        /*001a*/ 	.short	0x0064
        /*001c*/ 	.short	0x0082
	.zero		2


//--------------------- .nv.info                  --------------------------
	.section	.nv.info,"",@"SHT_CUDA_INFO"
	.align	4


	//----- nvinfo : EIATTR_REGCOUNT
	.align		4
        /*0000*/ 	.byte	0x04, 0x2f
        /*0002*/ 	.short	(.L_19 - .L_18)
	.align		4
.L_18:
        /*0004*/ 	.word	index@(_ZN7cutlass13device_kernelINS_4gemm6kernel13GemmUniversalIN4cute5tupleIJiiiiEEENS1_10collective13CollectiveMmaINS1_35MainloopSm100TmaUmmaWarpSpecializedILi54ELi2ELi4ENS5_IJNS4_1CILi2EEESB_NSA_ILi1EEEEEEEENS5_IJNSA_ILi64EEESF_NSA_ILi32EEEEEENS_12float_e4m3_tENS5_IJlSC_lEEESI_SJ_NS4_8TiledMMAINS4_8MMA_AtomIJNS4_10MMA_TraitsINS4_19SM100_MMA_F8F6F4_SSEJSI_SI_fSF_SF_NS4_17integral_constantINS4_4UMMA5MajorELSQ_0EEESR_NSO_INSP_7ScaleInELSS_0EEEST_EEEEEENS4_6LayoutINS5_IJSC_SC_SC_EEENS5_IJNSA_ILi0EEESY_SY_EEEEENS5_IJNS4_10UnderscoreES11_S11_EEEEENS4_23SM90_TMA_LOAD_MULTICASTENS4_14ComposedLayoutINS4_7SwizzleILi1ELi4ELi3EEENS4_18smem_ptr_flag_bitsILi8EEENSW_INS5_IJNSA_ILi8EEESG_EEENS5_IJSG_SC_EEEEEEEvNS4_8identityES14_S1E_vS1F_EENS_8epilogue10collective18CollectiveEpilogueINS1H_23Sm100TmaWarpSpecializedILi1ELi1ELi32ELb0ELb0EEEJSH_NS5_IJNSW_ISF_SC_EES1M_EEESI_SJ_SI_SJ_NS1H_6fusion15FusionCallbacksIS1L_NS1O_17LinearCombinationISI_fSI_fLNS_15FloatRoundStyleE2EEESH_S1N_JEEENS4_5SM1004TMEM4LOAD26SM100_TMEM_LOAD_16dp32b32xENS4_13SM90_TMA_LOADENS15_INS16_ILi2ELi4ELi3EEES19_NSW_INS5_IJS1A_SF_EEENS5_IJSF_SC_EEEEEEENS4_39AutoVectorizingCopyWithAssumedAlignmentILi128EEENS4_14SM90_TMA_STOREES23_S25_S25_EEEvvEEEEvNT_6ParamsE)
        /*0008*/ 	.word	0x00000059


	//----- nvinfo : EIATTR_FRAME_SIZE
	.align		4
.L_19:
        /*000c*/ 	.byte	0x04, 0x11
        /*000e*/ 	.short	(.L_21 - .L_20)
	.align		4
.L_20:
        /*0010*/ 	.word	index@($__internal_2_$__cuda_sm10x_tcgen05_guardrail_trap_unallocated_columns_being_dealloced)
        /*0014*/ 	.word	0x00000000


	//----- nvinfo : EIATTR_FRAME_SIZE
	.align		4
.L_21:
        /*0018*/ 	.byte	0x04, 0x11
        /*001a*/ 	.short	(.L_23 - .L_22)
	.align		4
.L_22:
        /*001c*/ 	.word	index@($__internal_1_$__cuda_sm10x_tcgen05_guardrail_trap_phase_invalid_during_alloc)
        /*0020*/ 	.word	0x00000000


	//----- nvinfo : EIATTR_FRAME_SIZE
	.align		4
.L_23:
        /*0024*/ 	.byte	0x04, 0x11
        /*0026*/ 	.short	(.L_25 - .L_24)
	.align		4
.L_24:
        /*0028*/ 	.word	index@($__internal_0_$__cuda_sm10x_tcgen05_guardrail_trap_col_being_dealloced_not_returned_by_alloc)
        /*002c*/ 	.word	0x00000000


	//----- nvinfo : EIATTR_FRAME_SIZE
	.align		4
.L_25:
        /*0030*/ 	.byte	0x04, 0x11
        /*0032*/ 	.short	(.L_27 - .L_26)
	.align		4
.L_26:
        /*0034*/ 	.word	index@(_ZN7cutlass13device_kernelINS_4gemm6kernel13GemmUniversalIN4cute5tupleIJiiiiEEENS1_10collective13CollectiveMmaINS1_35MainloopSm100TmaUmmaWarpSpecializedILi54ELi2ELi4ENS5_IJNS4_1CILi2EEESB_NSA_ILi1EEEEEEEENS5_IJNSA_ILi64EEESF_NSA_ILi32EEEEEENS_12float_e4m3_tENS5_IJlSC_lEEESI_SJ_NS4_8TiledMMAINS4_8MMA_AtomIJNS4_10MMA_TraitsINS4_19SM100_MMA_F8F6F4_SSEJSI_SI_fSF_SF_NS4_17integral_constantINS4_4UMMA5MajorELSQ_0EEESR_NSO_INSP_7ScaleInELSS_0EEEST_EEEEEENS4_6LayoutINS5_IJSC_SC_SC_EEENS5_IJNSA_ILi0EEESY_SY_EEEEENS5_IJNS4_10UnderscoreES11_S11_EEEEENS4_23SM90_TMA_LOAD_MULTICASTENS4_14ComposedLayoutINS4_7SwizzleILi1ELi4ELi3EEENS4_18smem_ptr_flag_bitsILi8EEENSW_INS5_IJNSA_ILi8EEESG_EEENS5_IJSG_SC_EEEEEEEvNS4_8identityES14_S1E_vS1F_EENS_8epilogue10collective18CollectiveEpilogueINS1H_23Sm100TmaWarpSpecializedILi1ELi1ELi32ELb0ELb0EEEJSH_NS5_IJNSW_ISF_SC_EES1M_EEESI_SJ_SI_SJ_NS1H_6fusion15FusionCallbacksIS1L_NS1O_17LinearCombinationISI_fSI_fLNS_15FloatRoundStyleE2EEESH_S1N_JEEENS4_5SM1004TMEM4LOAD26SM100_TMEM_LOAD_16dp32b32xENS4_13SM90_TMA_LOADENS15_INS16_ILi2ELi4ELi3EEES19_NSW_INS5_IJS1A_SF_EEENS5_IJSF_SC_EEEEEEENS4_39AutoVectorizingCopyWithAssumedAlignmentILi128EEENS4_14SM90_TMA_STOREES23_S25_S25_EEEvvEEEEvNT_6ParamsE)
        /*0038*/ 	.word	0x00000000


	//----- nvinfo : EIATTR_MIN_STACK_SIZE
	.align		4
.L_27:
        /*003c*/ 	.byte	0x04, 0x12
        /*003e*/ 	.short	(.L_29 - .L_28)
	.align		4
.L_28:
        /*0040*/ 	.word	index@(_ZN7cutlass13device_kernelINS_4gemm6kernel13GemmUniversalIN4cute5tupleIJiiiiEEENS1_10collective13CollectiveMmaINS1_35MainloopSm100TmaUmmaWarpSpecializedILi54ELi2ELi4ENS5_IJNS4_1CILi2EEESB_NSA_ILi1EEEEEEEENS5_IJNSA_ILi64EEESF_NSA_ILi32EEEEEENS_12float_e4m3_tENS5_IJlSC_lEEESI_SJ_NS4_8TiledMMAINS4_8MMA_AtomIJNS4_10MMA_TraitsINS4_19SM100_MMA_F8F6F4_SSEJSI_SI_fSF_SF_NS4_17integral_constantINS4_4UMMA5MajorELSQ_0EEESR_NSO_INSP_7ScaleInELSS_0EEEST_EEEEEENS4_6LayoutINS5_IJSC_SC_SC_EEENS5_IJNSA_ILi0EEESY_SY_EEEEENS5_IJNS4_10UnderscoreES11_S11_EEEEENS4_23SM90_TMA_LOAD_MULTICASTENS4_14ComposedLayoutINS4_7SwizzleILi1ELi4ELi3EEENS4_18smem_ptr_flag_bitsILi8EEENSW_INS5_IJNSA_ILi8EEESG_EEENS5_IJSG_SC_EEEEEEEvNS4_8identityES14_S1E_vS1F_EENS_8epilogue10collective18CollectiveEpilogueINS1H_23Sm100TmaWarpSpecializedILi1ELi1ELi32ELb0ELb0EEEJSH_NS5_IJNSW_ISF_SC_EES1M_EEESI_SJ_SI_SJ_NS1H_6fusion15FusionCallbacksIS1L_NS1O_17LinearCombinationISI_fSI_fLNS_15FloatRoundStyleE2EEESH_S1N_JEEENS4_5SM1004TMEM4LOAD26SM100_TMEM_LOAD_16dp32b32xENS4_13SM90_TMA_LOADENS15_INS16_ILi2ELi4ELi3EEES19_NSW_INS5_IJS1A_SF_EEENS5_IJSF_SC_EEEEEEENS4_39AutoVectorizingCopyWithAssumedAlignmentILi128EEENS4_14SM90_TMA_STOREES23_S25_S25_EEEvvEEEEvNT_6ParamsE)
        /*0044*/ 	.word	0x00000000
.L_29:


//--------------------- .nv.compat                --------------------------
	.section	.nv.compat,"",@"SHT_CUDA_COMPAT_INFO"
	.align	4
        /*0000*/ 	.byte	0x02, 0x09, 0x01, 0x00, 0x02, 0x02, 0x02, 0x00, 0x02, 0x05, 0x05, 0x00, 0x03, 0x07, 0x01, 0x01
        /*0010*/ 	.byte	0x02, 0x03, 0x01, 0x00, 0x02, 0x06, 0x01, 0x00, 0x04, 0x0b, 0x08, 0x00, 0x09, 0x00, 0x00, 0x00
        /*0020*/ 	.byte	0x00, 0x00, 0x00, 0x00


//--------------------- .nv.info._ZN7cutlass13device_kernelINS_4gemm6kernel13GemmUniversalIN4cute5tupleIJiiiiEEENS1_10collective13CollectiveMmaINS1_35MainloopSm100TmaUmmaWarpSpecializedILi54ELi2ELi4ENS5_IJNS4_1CILi2EEESB_NSA_ILi1EEEEEEEENS5_IJNSA_ILi64EEESF_NSA_ILi32EEEEEENS_12float_e4m3_tENS5_IJlSC_lEEESI_SJ_NS4_8TiledMMAINS4_8MMA_AtomIJNS4_10MMA_TraitsINS4_19SM100_MMA_F8F6F4_SSEJSI_SI_fSF_SF_NS4_17integral_constantINS4_4UMMA5MajorELSQ_0EEESR_NSO_INSP_7ScaleInELSS_0EEEST_EEEEEENS4_6LayoutINS5_IJSC_SC_SC_EEENS5_IJNSA_ILi0EEESY_SY_EEEEENS5_IJNS4_10UnderscoreES11_S11_EEEEENS4_23SM90_TMA_LOAD_MULTICASTENS4_14ComposedLayoutINS4_7SwizzleILi1ELi4ELi3EEENS4_18smem_ptr_flag_bitsILi8EEENSW_INS5_IJNSA_ILi8EEESG_EEENS5_IJSG_SC_EEEEEEEvNS4_8identityES14_S1E_vS1F_EENS_8epilogue10collective18CollectiveEpilogueINS1H_23Sm100TmaWarpSpecializedILi1ELi1ELi32ELb0ELb0EEEJSH_NS5_IJNSW_ISF_SC_EES1M_EEESI_SJ_SI_SJ_NS1H_6fusion15FusionCallbacksIS1L_NS1O_17LinearCombinationISI_fSI_fLNS_15FloatRoundStyleE2EEESH_S1N_JEEENS4_5SM1004TMEM4LOAD26SM100_TMEM_LOAD_16dp32b32xENS4_13SM90_TMA_LOADENS15_INS16_ILi2ELi4ELi3EEES19_NSW_INS5_IJS1A_SF_EEENS5_IJSF_SC_EEEEEEENS4_39AutoVectorizingCopyWithAssumedAlignmentILi128EEENS4_14SM90_TMA_STOREES23_S25_S25_EEEvvEEEEvNT_6ParamsE --------------------------
	.section	.nv.info._ZN7cutlass13device_kernelINS_4gemm6kernel13GemmUniversalIN4cute5tupleIJiiiiEEENS1_10collective13CollectiveMmaINS1_35MainloopSm100TmaUmmaWarpSpecializedILi54ELi2ELi4ENS5_IJNS4_1CILi2EEESB_NSA_ILi1EEEEEEEENS5_IJNSA_ILi64EEESF_NSA_ILi32EEEEEENS_12float_e4m3_tENS5_IJlSC_lEEESI_SJ_NS4_8TiledMMAINS4_8MMA_AtomIJNS4_10MMA_TraitsINS4_19SM100_MMA_F8F6F4_SSEJSI_SI_fSF_SF_NS4_17integral_constantINS4_4UMMA5MajorELSQ_0EEESR_NSO_INSP_7ScaleInELSS_0EEEST_EEEEEENS4_6LayoutINS5_IJSC_SC_SC_EEENS5_IJNSA_ILi0EEESY_SY_EEEEENS5_IJNS4_10UnderscoreES11_S11_EEEEENS4_23SM90_TMA_LOAD_MULTICASTENS4_14ComposedLayoutINS4_7SwizzleILi1ELi4ELi3EEENS4_18smem_ptr_flag_bitsILi8EEENSW_INS5_IJNSA_ILi8EEESG_EEENS5_IJSG_SC_EEEEEEEvNS4_8identityES14_S1E_vS1F_EENS_8epilogue10collective18CollectiveEpilogueINS1H_23Sm100TmaWarpSpecializedILi1ELi1ELi32ELb0ELb0EEEJSH_NS5_IJNSW_ISF_SC_EES1M_EEESI_SJ_SI_SJ_NS1H_6fusion15FusionCallbacksIS1L_NS1O_17LinearCombinationISI_fSI_fLNS_15FloatRoundStyleE2EEESH_S1N_JEEENS4_5SM1004TMEM4LOAD26SM100_TMEM_LOAD_16dp32b32xENS4_13SM90_TMA_LOADENS15_INS16_ILi2ELi4ELi3EEES19_NSW_INS5_IJS1A_SF_EEENS5_IJSF_SC_EEEEEEENS4_39AutoVectorizingCopyWithAssumedAlignmentILi128EEENS4_14SM90_TMA_STOREES23_S25_S25_EEEvvEEEEvNT_6ParamsE,"",@"SHT_CUDA_INFO"
	.sectionflags	@""
	.align	4


	//----- nvinfo : EIATTR_CUDA_API_VERSION
	.align		4
        /*0000*/ 	.byte	0x04, 0x37
        /*0002*/ 	.short	(.L_31 - .L_30)
.L_30:
        /*0004*/ 	.word	0x00000082


	//----- nvinfo : EIATTR_KPARAM_INFO
	.align		4
.L_31:
        /*0008*/ 	.byte	0x04, 0x17
        /*000a*/ 	.short	(.L_33 - .L_32)
.L_32:
        /*000c*/ 	.word	0x00000000
        /*0010*/ 	.short	0x0000
        /*0012*/ 	.short	0x0000
        /*0014*/ 	.byte	0x00, 0xf0, 0x01, 0x20


	//----- nvinfo : EIATTR_AT_ENTRY_FRAGMENTS
	.align		4
.L_33:
        /*0018*/ 	.byte	0x04, 0x4f
        /*001a*/ 	.short	(.L_35 - .L_34)


	//   ....[0]....
.L_34:
        /*001c*/ 	.word	0x00000006


	//----- nvinfo : EIATTR_RESERVED_SMEM_USED
	.align		4
.L_35:
        /*0020*/ 	.byte	0x01, 0x41
	.zero		2


	//----- nvinfo : EIATTR_SPARSE_MMA_MASK
	.align		4
        /*0024*/ 	.byte	0x03, 0x50
        /*0026*/ 	.short	0x0000


	//----- nvinfo : EIATTR_TCGEN05_1CTA_USED
	.align		4
        /*0028*/ 	.byte	0x01, 0x51
	.zero		2


	//----- nvinfo : EIATTR_MAXREG_COUNT
	.align		4
        /*002c*/ 	.byte	0x03, 0x1b
        /*002e*/ 	.short	0x00ff


	//----- nvinfo : EIATTR_NUM_BARRIERS
	.align		4
        /*0030*/ 	.byte	0x02, 0x4c
        /*0032*/ 	.byte	0x07
	.zero		1


	//----- nvinfo : EIATTR_EXTERNS
	.align		4
        /*0034*/ 	.byte	0x04, 0x0f
        /*0036*/ 	.short	(.L_37 - .L_36)


	//   ....[0]....
	.align		4
.L_36:
        /*0038*/ 	.word	index@(__assertfail)


	//----- nvinfo : EIATTR_MERCURY_ISA_VERSION
	.align		4
.L_37:
        /*003c*/ 	.byte	0x03, 0x5f
        /*003e*/ 	.short	0x0101


	//----- nvinfo : EIATTR_INT_WARP_WIDE_INSTR_OFFSETS
	.align		4
        /*0040*/ 	.byte	0x04, 0x31
        /*0042*/ 	.short	(.L_39 - .L_38)


	//   ....[0]....
.L_38:
        /*0044*/ 	.word	0x00005f00


	//   ....[1]....
        /*0048*/ 	.word	0x00005f30


	//   ....[2]....
        /*004c*/ 	.word	0x00005f50


	//   ....[3]....
        /*0050*/ 	.word	0x00006a80


	//   ....[4]....
        /*0054*/ 	.word	0x00006b30


	//----- nvinfo : EIATTR_COOP_GROUP_MASK_REGIDS
	.align		4
.L_39:
        /*0058*/ 	.byte	0x04, 0x29
        /*005a*/ 	.short	(.L_41 - .L_40)


	//   ....[0]....
.L_40:
        /*005c*/ 	.word	0xffffffff


	//   ....[1]....
        /*0060*/ 	.word	0xffffffff


	//   ....[2]....
        /*0064*/ 	.word	0xffffffff


	//   ....[3]....
        /*0068*/ 	.word	0xffffffff


	//   ....[4]....
        /*006c*/ 	.word	0xffffffff


	//   ....[5]....
        /*0070*/ 	.word	0xffffffff


	//   ....[6]....
        /*0074*/ 	.word	0xffffffff


	//   ....[7]....
        /*0078*/ 	.word	0xffffffff


	//   ....[8]....
        /*007c*/ 	.word	0xffffffff


	//   ....[9]....
        /*0080*/ 	.word	0xffffffff


	//   ....[10]....
        /*0084*/ 	.word	0xffffffff


	//   ....[11]....
        /*0088*/ 	.word	0xffffffff


	//   ....[12]....
        /*008c*/ 	.word	0xffffffff


	//   ....[13]....
        /*0090*/ 	.word	0xffffffff


	//----- nvinfo : EIATTR_COOP_GROUP_INSTR_OFFSETS
	.align		4
.L_41:
        /*0094*/ 	.byte	0x04, 0x28
        /*0096*/ 	.short	(.L_43 - .L_42)


	//   ....[0]....
.L_42:
        /*0098*/ 	.word	0x00000080


	//   ....[1]....
        /*009c*/ 	.word	0x000004e0


	//   ....[2]....
        /*00a0*/ 	.word	0x00000d00


	//   ....[3]....
        /*00a4*/ 	.word	0x00000e40


	//   ....[4]....
        /*00a8*/ 	.word	0x00000f40


	//   ....[5]....
        /*00ac*/ 	.word	0x000010b0


	//   ....[6]....
        /*00b0*/ 	.word	0x00001250


	//   ....[7]....
        /*00b4*/ 	.word	0x00001400


	//   ....[8]....
        /*00b8*/ 	.word	0x00002780


	//   ....[9]....
        /*00bc*/ 	.word	0x00005240


	//   ....[10]....
        /*00c0*/ 	.word	0x00005450


	//   ....[11]....
        /*00c4*/ 	.word	0x00005480


	//   ....[12]....
        /*00c8*/ 	.word	0x00005de0


	//   ....[13]....
        /*00cc*/ 	.word	0x00006010


	//----- nvinfo : EIATTR_VRC_CTA_INIT_COUNT
	.align		4
.L_43:
        /*00d0*/ 	.byte	0x02, 0x4a
        /*00d2*/ 	.byte	0x80
	.zero		1


	//----- nvinfo : EIATTR_SYSCALL_OFFSETS
	.align		4
        /*00d4*/ 	.byte	0x04, 0x46
        /*00d6*/ 	.short	(.L_45 - .L_44)


	//   ....[0]....
.L_44:
        /*00d8*/ 	.word	0x000076a0


	//   ....[1]....
        /*00dc*/ 	.word	0x000077e0


	//   ....[2]....
        /*00e0*/ 	.word	0x00007f60


	//----- nvinfo : EIATTR_MBARRIER_INSTR_OFFSETS
	.align		4
.L_45:
        /*00e4*/ 	.byte	0x04, 0x39
        /*00e6*/ 	.short	(.L_47 - .L_46)


	//   ....[0]....
.L_46:
        /*00e8*/ 	.word	0x00000620
        /*00ec*/ 	.word	0x000000ff
        /*00f0*/ 	.word	0x00000000
        /*00f4*/ 	.short	0x0100
        /*00f6*/ 	.byte	0x04
	.zero		1


	//   ....[1]....
        /*00f8*/ 	.word	0x00000630
        /*00fc*/ 	.word	0x000000ff
        /*0100*/ 	.word	0x000001b0
        /*0104*/ 	.short	0x0100
        /*0106*/ 	.byte	0x04
	.zero		1


	//   ....[2]....
        /*0108*/ 	.word	0x00000640
        /*010c*/ 	.word	0x000000ff
        /*0110*/ 	.word	0x00000008
        /*0114*/ 	.short	0x0100
        /*0116*/ 	.byte	0x04
	.zero		1


	//   ....[3]....
        /*0118*/ 	.word	0x00000650
        /*011c*/ 	.word	0x000000ff
        /*0120*/ 	.word	0x000001b8
        /*0124*/ 	.short	0x0100
        /*0126*/ 	.byte	0x04
	.zero		1


	//   ....[4]....
        /*0128*/ 	.word	0x00000660
        /*012c*/ 	.word	0x000000ff
        /*0130*/ 	.word	0x00000010
        /*0134*/ 	.short	0x0100
        /*0136*/ 	.byte	0x04
	.zero		1


	//   ....[5]....
        /*0138*/ 	.word	0x00000670
        /*013c*/ 	.word	0x000000ff
        /*0140*/ 	.word	0x000001c0
        /*0144*/ 	.short	0x0100
        /*0146*/ 	.byte	0x04
	.zero		1


	//   ....[6]....
        /*0148*/ 	.word	0x00000680
        /*014c*/ 	.word	0x000000ff
        /*0150*/ 	.word	0x00000018
        /*0154*/ 	.short	0x0100
        /*0156*/ 	.byte	0x04
	.zero		1


	//   ....[7]....
        /*0158*/ 	.word	0x00000690
        /*015c*/ 	.word	0x000000ff
        /*0160*/ 	.word	0x000001c8
        /*0164*/ 	.short	0x0100
        /*0166*/ 	.byte	0x04
	.zero		1


	//   ....[8]....
        /*0168*/ 	.word	0x000006a0
        /*016c*/ 	.word	0x000000ff
        /*0170*/ 	.word	0x00000020
        /*0174*/ 	.short	0x0100
        /*0176*/ 	.byte	0x04
	.zero		1


	//   ....[9]....
        /*0178*/ 	.word	0x000006b0
        /*017c*/ 	.word	0x000000ff
        /*0180*/ 	.word	0x000001d0
        /*0184*/ 	.short	0x0100
        /*0186*/ 	.byte	0x04
	.zero		1


	//   ....[10]....
        /*0188*/ 	.word	0x000006c0
        /*018c*/ 	.word	0x000000ff
        /*0190*/ 	.word	0x00000028
        /*0194*/ 	.short	0x0100
        /*0196*/ 	.byte	0x04
	.zero		1


	//   ....[11]....
        /*0198*/ 	.word	0x000006d0
        /*019c*/ 	.word	0x000000ff
        /*01a0*/ 	.word	0x000001d8
        /*01a4*/ 	.short	0x0100
        /*01a6*/ 	.byte	0x04
	.zero		1


	//   ....[12]....
        /*01a8*/ 	.word	0x000006e0
        /*01ac*/ 	.word	0x000000ff
        /*01b0*/ 	.word	0x00000030
        /*01b4*/ 	.short	0x0100
        /*01b6*/ 	.byte	0x04
	.zero		1


	//   ....[13]....
        /*01b8*/ 	.word	0x000006f0
        /*01bc*/ 	.word	0x000000ff
        /*01c0*/ 	.word	0x000001e0
        /*01c4*/ 	.short	0x0100
        /*01c6*/ 	.byte	0x04
	.zero		1


	//   ....[14]....
        /*01c8*/ 	.word	0x00000700
        /*01cc*/ 	.word	0x000000ff
        /*01d0*/ 	.word	0x00000038
        /*01d4*/ 	.short	0x0100
        /*01d6*/ 	.byte	0x04
	.zero		1


	//   ....[15]....
        /*01d8*/ 	.word	0x00000710
        /*01dc*/ 	.word	0x000000ff
        /*01e0*/ 	.word	0x000001e8
        /*01e4*/ 	.short	0x0100
        /*01e6*/ 	.byte	0x04
	.zero		1


	//   ....[16]....
        /*01e8*/ 	.word	0x00000720
        /*01ec*/ 	.word	0x000000ff
        /*01f0*/ 	.word	0x00000040
        /*01f4*/ 	.short	0x0100
        /*01f6*/ 	.byte	0x04
	.zero		1


	//   ....[17]....
        /*01f8*/ 	.word	0x00000730
        /*01fc*/ 	.word	0x000000ff
        /*0200*/ 	.word	0x000001f0
        /*0204*/ 	.short	0x0100
        /*0206*/ 	.byte	0x04
	.zero		1


	//   ....[18]....
        /*0208*/ 	.word	0x00000740
        /*020c*/ 	.word	0x000000ff
        /*0210*/ 	.word	0x00000048
        /*0214*/ 	.short	0x0100
        /*0216*/ 	.byte	0x04
	.zero		1


	//   ....[19]....
        /*0218*/ 	.word	0x00000750
        /*021c*/ 	.word	0x000000ff
        /*0220*/ 	.word	0x000001f8
        /*0224*/ 	.short	0x0100
        /*0226*/ 	.byte	0x04
	.zero		1


	//   ....[20]....
        /*0228*/ 	.word	0x00000760
        /*022c*/ 	.word	0x000000ff
        /*0230*/ 	.word	0x00000050
        /*0234*/ 	.short	0x0100
        /*0236*/ 	.byte	0x04
	.zero		1


	//   ....[21]....
        /*0238*/ 	.word	0x00000770
        /*023c*/ 	.word	0x000000ff
        /*0240*/ 	.word	0x00000200
        /*0244*/ 	.short	0x0100
        /*0246*/ 	.byte	0x04
	.zero		1


	//   ....[22]....
        /*0248*/ 	.word	0x00000780
        /*024c*/ 	.word	0x000000ff
        /*0250*/ 	.word	0x00000058
        /*0254*/ 	.short	0x0100
        /*0256*/ 	.byte	0x04
	.zero		1


	//   ....[23]....
        /*0258*/ 	.word	0x00000790
        /*025c*/ 	.word	0x000000ff
        /*0260*/ 	.word	0x00000208
        /*0264*/ 	.short	0x0100
        /*0266*/ 	.byte	0x04
	.zero		1


	//   ....[24]....
        /*0268*/ 	.word	0x000007a0
        /*026c*/ 	.word	0x000000ff
        /*0270*/ 	.word	0x00000060
        /*0274*/ 	.short	0x0100
        /*0276*/ 	.byte	0x04
	.zero		1


	//   ....[25]....
        /*0278*/ 	.word	0x000007b0
        /*027c*/ 	.word	0x000000ff
        /*0280*/ 	.word	0x00000210
        /*0284*/ 	.short	0x0100
        /*0286*/ 	.byte	0x04
	.zero		1


	//   ....[26]....
        /*0288*/ 	.word	0x000007c0
        /*028c*/ 	.word	0x000000ff
        /*0290*/ 	.word	0x00000068
        /*0294*/ 	.short	0x0100
        /*0296*/ 	.byte	0x04
	.zero		1


	//   ....[27]....
        /*0298*/ 	.word	0x000007d0
        /*029c*/ 	.word	0x000000ff
        /*02a0*/ 	.word	0x00000218
        /*02a4*/ 	.short	0x0100
        /*02a6*/ 	.byte	0x04
	.zero		1


	//   ....[28]....
        /*02a8*/ 	.word	0x000007e0
        /*02ac*/ 	.word	0x000000ff
        /*02b0*/ 	.word	0x00000070
        /*02b4*/ 	.short	0x0100
        /*02b6*/ 	.byte	0x04
	.zero		1


	//   ....[29]....
        /*02b8*/ 	.word	0x000007f0
        /*02bc*/ 	.word	0x000000ff
        /*02c0*/ 	.word	0x00000220
        /*02c4*/ 	.short	0x0100
        /*02c6*/ 	.byte	0x04
	.zero		1


	//   ....[30]....
        /*02c8*/ 	.word	0x00000800
        /*02cc*/ 	.word	0x000000ff
        /*02d0*/ 	.word	0x00000078
        /*02d4*/ 	.short	0x0100
        /*02d6*/ 	.byte	0x04
	.zero		1


	//   ....[31]....
        /*02d8*/ 	.word	0x00000810
        /*02dc*/ 	.word	0x000000ff
        /*02e0*/ 	.word	0x00000228
        /*02e4*/ 	.short	0x0100
        /*02e6*/ 	.byte	0x04
	.zero		1


	//   ....[32]....
        /*02e8*/ 	.word	0x00000820
        /*02ec*/ 	.word	0x000000ff
        /*02f0*/ 	.word	0x00000080
        /*02f4*/ 	.short	0x0100
        /*02f6*/ 	.byte	0x04
	.zero		1


	//   ....[33]....
        /*02f8*/ 	.word	0x00000830
        /*02fc*/ 	.word	0x000000ff
        /*0300*/ 	.word	0x00000230
        /*0304*/ 	.short	0x0100
        /*0306*/ 	.byte	0x04
	.zero		1


	//   ....[34]....
        /*0308*/ 	.word	0x00000840
        /*030c*/ 	.word	0x000000ff
        /*0310*/ 	.word	0x00000088
        /*0314*/ 	.short	0x0100
        /*0316*/ 	.byte	0x04
	.zero		1


	//   ....[35]....
        /*0318*/ 	.word	0x00000850
        /*031c*/ 	.word	0x000000ff
        /*0320*/ 	.word	0x00000238
        /*0324*/ 	.short	0x0100
        /*0326*/ 	.byte	0x04
	.zero		1


	//   ....[36]....
        /*0328*/ 	.word	0x00000860
        /*032c*/ 	.word	0x000000ff
        /*0330*/ 	.word	0x00000090
        /*0334*/ 	.short	0x0100
        /*0336*/ 	.byte	0x04
	.zero		1


	//   ....[37]....
        /*0338*/ 	.word	0x00000870
        /*033c*/ 	.word	0x000000ff
        /*0340*/ 	.word	0x00000240
        /*0344*/ 	.short	0x0100
        /*0346*/ 	.byte	0x04
	.zero		1


	//   ....[38]....
        /*0348*/ 	.word	0x00000880
        /*034c*/ 	.word	0x000000ff
        /*0350*/ 	.word	0x00000098
        /*0354*/ 	.short	0x0100
        /*0356*/ 	.byte	0x04
	.zero		1


	//   ....[39]....
        /*0358*/ 	.word	0x00000890
        /*035c*/ 	.word	0x000000ff
        /*0360*/ 	.word	0x00000248
        /*0364*/ 	.short	0x0100
        /*0366*/ 	.byte	0x04
	.zero		1


	//   ....[40]....
        /*0368*/ 	.word	0x000008a0
        /*036c*/ 	.word	0x000000ff
        /*0370*/ 	.word	0x000000a0
        /*0374*/ 	.short	0x0100
        /*0376*/ 	.byte	0x04
	.zero		1


	//   ....[41]....
        /*0378*/ 	.word	0x000008b0
        /*037c*/ 	.word	0x000000ff
        /*0380*/ 	.word	0x00000250
        /*0384*/ 	.short	0x0100
        /*0386*/ 	.byte	0x04
	.zero		1


	//   ....[42]....
        /*0388*/ 	.word	0x000008c0
        /*038c*/ 	.word	0x000000ff
        /*0390*/ 	.word	0x000000a8
        /*0394*/ 	.short	0x0100
        /*0396*/ 	.byte	0x04
	.zero		1


	//   ....[43]....
        /*0398*/ 	.word	0x000008d0
        /*039c*/ 	.word	0x000000ff
        /*03a0*/ 	.word	0x00000258
        /*03a4*/ 	.short	0x0100
        /*03a6*/ 	.byte	0x04
	.zero		1


	//   ....[44]....
        /*03a8*/ 	.word	0x000008e0
        /*03ac*/ 	.word	0x000000ff
        /*03b0*/ 	.word	0x000000b0
        /*03b4*/ 	.short	0x0100
        /*03b6*/ 	.byte	0x04
	.zero		1


	//   ....[45]....
        /*03b8*/ 	.word	0x000008f0
        /*03bc*/ 	.word	0x000000ff
        /*03c0*/ 	.word	0x00000260
        /*03c4*/ 	.short	0x0100
        /*03c6*/ 	.byte	0x04
	.zero		1


	//   ....[46]....
        /*03c8*/ 	.word	0x00000900
        /*03cc*/ 	.word	0x000000ff
        /*03d0*/ 	.word	0x000000b8
        /*03d4*/ 	.short	0x0100
        /*03d6*/ 	.byte	0x04
	.zero		1


	//   ....[47]....
        /*03d8*/ 	.word	0x00000910
        /*03dc*/ 	.word	0x000000ff
        /*03e0*/ 	.word	0x00000268
        /*03e4*/ 	.short	0x0100
        /*03e6*/ 	.byte	0x04
	.zero		1


	//   ....[48]....
        /*03e8*/ 	.word	0x00000920
        /*03ec*/ 	.word	0x000000ff
        /*03f0*/ 	.word	0x000000c0
        /*03f4*/ 	.short	0x0100
        /*03f6*/ 	.byte	0x04
	.zero		1


	//   ....[49]....
        /*03f8*/ 	.word	0x00000930
        /*03fc*/ 	.word	0x000000ff
        /*0400*/ 	.word	0x00000270
        /*0404*/ 	.short	0x0100
        /*0406*/ 	.byte	0x04
	.zero		1


	//   ....[50]....
        /*0408*/ 	.word	0x00000940
        /*040c*/ 	.word	0x000000ff
        /*0410*/ 	.word	0x000000c8
        /*0414*/ 	.short	0x0100
        /*0416*/ 	.byte	0x04
	.zero		1


	//   ....[51]....
        /*0418*/ 	.word	0x00000950
        /*041c*/ 	.word	0x000000ff
        /*0420*/ 	.word	0x00000278
        /*0424*/ 	.short	0x0100
        /*0426*/ 	.byte	0x04
	.zero		1


	//   ....[52]....
        /*0428*/ 	.word	0x00000960
        /*042c*/ 	.word	0x000000ff
        /*0430*/ 	.word	0x000000d0
        /*0434*/ 	.short	0x0100
        /*0436*/ 	.byte	0x04
	.zero		1


	//   ....[53]....
        /*0438*/ 	.word	0x00000970
        /*043c*/ 	.word	0x000000ff
        /*0440*/ 	.word	0x00000280
        /*0444*/ 	.short	0x0100
        /*0446*/ 	.byte	0x04
	.zero		1


	//   ....[54]....
        /*0448*/ 	.word	0x00000980
        /*044c*/ 	.word	0x000000ff
        /*0450*/ 	.word	0x000000d8
        /*0454*/ 	.short	0x0100
        /*0456*/ 	.byte	0x04
	.zero		1


	//   ....[55]....
        /*0458*/ 	.word	0x00000990
        /*045c*/ 	.word	0x000000ff
        /*0460*/ 	.word	0x00000288
        /*0464*/ 	.short	0x0100
        /*0466*/ 	.byte	0x04
	.zero		1


	//   ....[56]....
        /*0468*/ 	.word	0x000009a0
        /*046c*/ 	.word	0x000000ff
        /*0470*/ 	.word	0x000000e0
        /*0474*/ 	.short	0x0100
        /*0476*/ 	.byte	0x04
	.zero		1


	//   ....[57]....
        /*0478*/ 	.word	0x000009b0
        /*047c*/ 	.word	0x000000ff
        /*0480*/ 	.word	0x00000290
        /*0484*/ 	.short	0x0100
        /*0486*/ 	.byte	0x04
	.zero		1


	//   ....[58]....
        /*0488*/ 	.word	0x000009c0
        /*048c*/ 	.word	0x000000ff
        /*0490*/ 	.word	0x000000e8
        /*0494*/ 	.short	0x0100
        /*0496*/ 	.byte	0x04
	.zero		1


	//   ....[59]....
        /*0498*/ 	.word	0x000009d0
        /*049c*/ 	.word	0x000000ff
        /*04a0*/ 	.word	0x00000298
        /*04a4*/ 	.short	0x0100
        /*04a6*/ 	.byte	0x04
	.zero		1


	//   ....[60]....
        /*04a8*/ 	.word	0x000009e0
        /*04ac*/ 	.word	0x000000ff
        /*04b0*/ 	.word	0x000000f0
        /*04b4*/ 	.short	0x0100
        /*04b6*/ 	.byte	0x04
	.zero		1


	//   ....[61]....
        /*04b8*/ 	.word	0x000009f0
        /*04bc*/ 	.word	0x000000ff
        /*04c0*/ 	.word	0x000002a0
        /*04c4*/ 	.short	0x0100
        /*04c6*/ 	.byte	0x04
	.zero		1


	//   ....[62]....
        /*04c8*/ 	.word	0x00000a00
        /*04cc*/ 	.word	0x000000ff
        /*04d0*/ 	.word	0x000000f8
        /*04d4*/ 	.short	0x0100
        /*04d6*/ 	.byte	0x04
	.zero		1


	//   ....[63]....
        /*04d8*/ 	.word	0x00000a10
        /*04dc*/ 	.word	0x000000ff
        /*04e0*/ 	.word	0x000002a8
        /*04e4*/ 	.short	0x0100
        /*04e6*/ 	.byte	0x04
	.zero		1


	//   ....[64]....
        /*04e8*/ 	.word	0x00000a20
        /*04ec*/ 	.word	0x000000ff
        /*04f0*/ 	.word	0x00000100
        /*04f4*/ 	.short	0x0100
        /*04f6*/ 	.byte	0x04
	.zero		1


	//   ....[65]....
        /*04f8*/ 	.word	0x00000a30
        /*04fc*/ 	.word	0x000000ff
        /*0500*/ 	.word	0x000002b0
        /*0504*/ 	.short	0x0100
        /*0506*/ 	.byte	0x04
	.zero		1


	//   ....[66]....
        /*0508*/ 	.word	0x00000a40
        /*050c*/ 	.word	0x000000ff
        /*0510*/ 	.word	0x00000108
        /*0514*/ 	.short	0x0100
        /*0516*/ 	.byte	0x04
	.zero		1


	//   ....[67]....
        /*0518*/ 	.word	0x00000a50
        /*051c*/ 	.word	0x000000ff
        /*0520*/ 	.word	0x000002b8
        /*0524*/ 	.short	0x0100
        /*0526*/ 	.byte	0x04
	.zero		1


	//   ....[68]....
        /*0528*/ 	.word	0x00000a60
        /*052c*/ 	.word	0x000000ff
        /*0530*/ 	.word	0x00000110
        /*0534*/ 	.short	0x0100
        /*0536*/ 	.byte	0x04
	.zero		1


	//   ....[69]....
        /*0538*/ 	.word	0x00000a70
        /*053c*/ 	.word	0x000000ff
        /*0540*/ 	.word	0x000002c0
        /*0544*/ 	.short	0x0100
        /*0546*/ 	.byte	0x04
	.zero		1


	//   ....[70]....
        /*0548*/ 	.word	0x00000a80
        /*054c*/ 	.word	0x000000ff
        /*0550*/ 	.word	0x00000118
        /*0554*/ 	.short	0x0100
        /*0556*/ 	.byte	0x04
	.zero		1


	//   ....[71]....
        /*0558*/ 	.word	0x00000a90
        /*055c*/ 	.word	0x000000ff
        /*0560*/ 	.word	0x000002c8
        /*0564*/ 	.short	0x0100
        /*0566*/ 	.byte	0x04
	.zero		1


	//   ....[72]....
        /*0568*/ 	.word	0x00000aa0
        /*056c*/ 	.word	0x000000ff
        /*0570*/ 	.word	0x00000120
        /*0574*/ 	.short	0x0100
        /*0576*/ 	.byte	0x04
	.zero		1


	//   ....[73]....
        /*0578*/ 	.word	0x00000ab0
        /*057c*/ 	.word	0x000000ff
        /*0580*/ 	.word	0x000002d0
        /*0584*/ 	.short	0x0100
        /*0586*/ 	.byte	0x04
	.zero		1


	//   ....[74]....
        /*0588*/ 	.word	0x00000ac0
        /*058c*/ 	.word	0x000000ff
        /*0590*/ 	.word	0x00000128
        /*0594*/ 	.short	0x0100
        /*0596*/ 	.byte	0x04
	.zero		1


	//   ....[75]....
        /*0598*/ 	.word	0x00000ad0
        /*059c*/ 	.word	0x000000ff
        /*05a0*/ 	.word	0x000002d8
        /*05a4*/ 	.short	0x0100
        /*05a6*/ 	.byte	0x04
	.zero		1


	//   ....[76]....
        /*05a8*/ 	.word	0x00000ae0
        /*05ac*/ 	.word	0x000000ff
        /*05b0*/ 	.word	0x00000130
        /*05b4*/ 	.short	0x0100
        /*05b6*/ 	.byte	0x04
	.zero		1


	//   ....[77]....
        /*05b8*/ 	.word	0x00000af0
        /*05bc*/ 	.word	0x000000ff
        /*05c0*/ 	.word	0x000002e0
        /*05c4*/ 	.short	0x0100
        /*05c6*/ 	.byte	0x04
	.zero		1


	//   ....[78]....
        /*05c8*/ 	.word	0x00000b00
        /*05cc*/ 	.word	0x000000ff
        /*05d0*/ 	.word	0x00000138
        /*05d4*/ 	.short	0x0100
        /*05d6*/ 	.byte	0x04
	.zero		1


	//   ....[79]....
        /*05d8*/ 	.word	0x00000b10
        /*05dc*/ 	.word	0x000000ff
        /*05e0*/ 	.word	0x000002e8
        /*05e4*/ 	.short	0x0100
        /*05e6*/ 	.byte	0x04
	.zero		1


	//   ....[80]....
        /*05e8*/ 	.word	0x00000b20
        /*05ec*/ 	.word	0x000000ff
        /*05f0*/ 	.word	0x00000140
        /*05f4*/ 	.short	0x0100
        /*05f6*/ 	.byte	0x04
	.zero		1


	//   ....[81]....
        /*05f8*/ 	.word	0x00000b30
        /*05fc*/ 	.word	0x000000ff
        /*0600*/ 	.word	0x000002f0
        /*0604*/ 	.short	0x0100
        /*0606*/ 	.byte	0x04
	.zero		1


	//   ....[82]....
        /*0608*/ 	.word	0x00000b40
        /*060c*/ 	.word	0x000000ff
        /*0610*/ 	.word	0x00000148
        /*0614*/ 	.short	0x0100
        /*0616*/ 	.byte	0x04
	.zero		1


	//   ....[83]....
        /*0618*/ 	.word	0x00000b50
        /*061c*/ 	.word	0x000000ff
        /*0620*/ 	.word	0x000002f8
        /*0624*/ 	.short	0x0100
        /*0626*/ 	.byte	0x04
	.zero		1


	//   ....[84]....
        /*0628*/ 	.word	0x00000b60
        /*062c*/ 	.word	0x000000ff
        /*0630*/ 	.word	0x00000150
        /*0634*/ 	.short	0x0100
        /*0636*/ 	.byte	0x04
	.zero		1


	//   ....[85]....
        /*0638*/ 	.word	0x00000b70
        /*063c*/ 	.word	0x000000ff
        /*0640*/ 	.word	0x00000300
        /*0644*/ 	.short	0x0100
        /*0646*/ 	.byte	0x04
	.zero		1


	//   ....[86]....
        /*0648*/ 	.word	0x00000b80
        /*064c*/ 	.word	0x000000ff
        /*0650*/ 	.word	0x00000158
        /*0654*/ 	.short	0x0100
        /*0656*/ 	.byte	0x04
	.zero		1


	//   ....[87]....
        /*0658*/ 	.word	0x00000b90
        /*065c*/ 	.word	0x000000ff
        /*0660*/ 	.word	0x00000308
        /*0664*/ 	.short	0x0100
        /*0666*/ 	.byte	0x04
	.zero		1


	//   ....[88]....
        /*0668*/ 	.word	0x00000ba0
        /*066c*/ 	.word	0x000000ff
        /*0670*/ 	.word	0x00000160
        /*0674*/ 	.short	0x0100
        /*0676*/ 	.byte	0x04
	.zero		1


	//   ....[89]....
        /*0678*/ 	.word	0x00000bb0
        /*067c*/ 	.word	0x000000ff
        /*0680*/ 	.word	0x00000310
        /*0684*/ 	.short	0x0100
        /*0686*/ 	.byte	0x04
	.zero		1


	//   ....[90]....
        /*0688*/ 	.word	0x00000bc0
        /*068c*/ 	.word	0x000000ff
        /*0690*/ 	.word	0x00000168
        /*0694*/ 	.short	0x0100
        /*0696*/ 	.byte	0x04
	.zero		1


	//   ....[91]....
        /*0698*/ 	.word	0x00000bd0
        /*069c*/ 	.word	0x000000ff
        /*06a0*/ 	.word	0x00000318
        /*06a4*/ 	.short	0x0100
        /*06a6*/ 	.byte	0x04
	.zero		1


	//   ....[92]....
        /*06a8*/ 	.word	0x00000be0
        /*06ac*/ 	.word	0x000000ff
        /*06b0*/ 	.word	0x00000170
        /*06b4*/ 	.short	0x0100
        /*06b6*/ 	.byte	0x04
	.zero		1


	//   ....[93]....
        /*06b8*/ 	.word	0x00000bf0
        /*06bc*/ 	.word	0x000000ff
        /*06c0*/ 	.word	0x00000320
        /*06c4*/ 	.short	0x0100
        /*06c6*/ 	.byte	0x04
	.zero		1


	//   ....[94]....
        /*06c8*/ 	.word	0x00000c00
        /*06cc*/ 	.word	0x000000ff
        /*06d0*/ 	.word	0x00000178
        /*06d4*/ 	.short	0x0100
        /*06d6*/ 	.byte	0x04
	.zero		1


	//   ....[95]....
        /*06d8*/ 	.word	0x00000c10
        /*06dc*/ 	.word	0x000000ff
        /*06e0*/ 	.word	0x00000328
        /*06e4*/ 	.short	0x0100
        /*06e6*/ 	.byte	0x04
	.zero		1


	//   ....[96]....
        /*06e8*/ 	.word	0x00000c20
        /*06ec*/ 	.word	0x000000ff
        /*06f0*/ 	.word	0x00000180
        /*06f4*/ 	.short	0x0100
        /*06f6*/ 	.byte	0x04
	.zero		1


	//   ....[97]....
        /*06f8*/ 	.word	0x00000c30
        /*06fc*/ 	.word	0x000000ff
        /*0700*/ 	.word	0x00000330
        /*0704*/ 	.short	0x0100
        /*0706*/ 	.byte	0x04
	.zero		1


	//   ....[98]....
        /*0708*/ 	.word	0x00000c40
        /*070c*/ 	.word	0x000000ff
        /*0710*/ 	.word	0x00000188
        /*0714*/ 	.short	0x0100
        /*0716*/ 	.byte	0x04
	.zero		1


	//   ....[99]....
        /*0718*/ 	.word	0x00000c50
        /*071c*/ 	.word	0x000000ff
        /*0720*/ 	.word	0x00000338
        /*0724*/ 	.short	0x0100
        /*0726*/ 	.byte	0x04
	.zero		1


	//   ....[100]....
        /*0728*/ 	.word	0x00000c60
        /*072c*/ 	.word	0x000000ff
        /*0730*/ 	.word	0x00000190
        /*0734*/ 	.short	0x0100
        /*0736*/ 	.byte	0x04
	.zero		1


	//   ....[101]....
        /*0738*/ 	.word	0x00000c70
        /*073c*/ 	.word	0x000000ff
        /*0740*/ 	.word	0x00000340
        /*0744*/ 	.short	0x0100
        /*0746*/ 	.byte	0x04
	.zero		1


	//   ....[102]....
        /*0748*/ 	.word	0x00000c80
        /*074c*/ 	.word	0x000000ff
        /*0750*/ 	.word	0x00000198
        /*0754*/ 	.short	0x0100
        /*0756*/ 	.byte	0x04
	.zero		1


	//   ....[103]....
        /*0758*/ 	.word	0x00000c90
        /*075c*/ 	.word	0x000000ff
        /*0760*/ 	.word	0x00000348
        /*0764*/ 	.short	0x0100
        /*0766*/ 	.byte	0x04
	.zero		1


	//   ....[104]....
        /*0768*/ 	.word	0x00000ca0
        /*076c*/ 	.word	0x000000ff
        /*0770*/ 	.word	0x000001a0
        /*0774*/ 	.short	0x0100
        /*0776*/ 	.byte	0x04
	.zero		1


	//   ....[105]....
        /*0778*/ 	.word	0x00000cb0
        /*077c*/ 	.word	0x000000ff
        /*0780*/ 	.word	0x00000350
        /*0784*/ 	.short	0x0100
        /*0786*/ 	.byte	0x04
	.zero		1


	//   ....[106]....
        /*0788*/ 	.word	0x00000cc0
        /*078c*/ 	.word	0x000000ff
        /*0790*/ 	.word	0x000001a8
        /*0794*/ 	.short	0x0100
        /*0796*/ 	.byte	0x04
	.zero		1


	//   ....[107]....
        /*0798*/ 	.word	0x00000cd0
        /*079c*/ 	.word	0x000000ff
        /*07a0*/ 	.word	0x00000358
        /*07a4*/ 	.short	0x0100
        /*07a6*/ 	.byte	0x04
	.zero		1


	//   ....[108]....
        /*07a8*/ 	.word	0x00000e10
        /*07ac*/ 	.word	0x000000ff
        /*07b0*/ 	.word	0x00000360
        /*07b4*/ 	.short	0x0100
        /*07b6*/ 	.byte	0x04
	.zero		1


	//   ....[109]....
        /*07b8*/ 	.word	0x00000e20
        /*07bc*/ 	.word	0x000000ff
        /*07c0*/ 	.word	0x00000368
        /*07c4*/ 	.short	0x0100
        /*07c6*/ 	.byte	0x04
	.zero		1


	//   ....[110]....
        /*07c8*/ 	.word	0x00000f10
        /*07cc*/ 	.word	0x000000ff
        /*07d0*/ 	.word	0x00000370
        /*07d4*/ 	.short	0x0100
        /*07d6*/ 	.byte	0x06
	.zero		1


	//   ....[111]....
        /*07d8*/ 	.word	0x00000f20
        /*07dc*/ 	.word	0x000000ff
        /*07e0*/ 	.word	0x00000378
        /*07e4*/ 	.short	0x0100
        /*07e6*/ 	.byte	0x06
	.zero		1


	//   ....[112]....
        /*07e8*/ 	.word	0x00001060
        /*07ec*/ 	.word	0x000000ff
        /*07f0*/ 	.word	0x00000380
        /*07f4*/ 	.short	0x0100
        /*07f6*/ 	.byte	0x06
	.zero		1


	//   ....[113]....
        /*07f8*/ 	.word	0x00001070
        /*07fc*/ 	.word	0x000000ff
        /*0800*/ 	.word	0x00000390
        /*0804*/ 	.short	0x0100
        /*0806*/ 	.byte	0x06
	.zero		1


	//   ....[114]....
        /*0808*/ 	.word	0x00001080
        /*080c*/ 	.word	0x000000ff
        /*0810*/ 	.word	0x00000388
        /*0814*/ 	.short	0x0100
        /*0816*/ 	.byte	0x06
	.zero		1


	//   ....[115]....
        /*0818*/ 	.word	0x00001090
        /*081c*/ 	.word	0x000000ff
        /*0820*/ 	.word	0x00000398
        /*0824*/ 	.short	0x0100
        /*0826*/ 	.byte	0x06
	.zero		1


	//   ....[116]....
        /*0828*/ 	.word	0x000011c0
        /*082c*/ 	.word	0x000000ff
        /*0830*/ 	.word	0x000003a0
        /*0834*/ 	.short	0x0100
        /*0836*/ 	.byte	0x04
	.zero		1


	//   ....[117]....
        /*0838*/ 	.word	0x000011d0
        /*083c*/ 	.word	0x000000ff
        /*0840*/ 	.word	0x000003c0
        /*0844*/ 	.short	0x0100
        /*0846*/ 	.byte	0x04
	.zero		1


	//   ....[118]....
        /*0848*/ 	.word	0x000011e0
        /*084c*/ 	.word	0x000000ff
        /*0850*/ 	.word	0x000003a8
        /*0854*/ 	.short	0x0100
        /*0856*/ 	.byte	0x04
	.zero		1


	//   ....[119]....
        /*0858*/ 	.word	0x000011f0
        /*085c*/ 	.word	0x000000ff
        /*0860*/ 	.word	0x000003c8
        /*0864*/ 	.short	0x0100
        /*0866*/ 	.byte	0x04
	.zero		1


	//   ....[120]....
        /*0868*/ 	.word	0x00001200
        /*086c*/ 	.word	0x000000ff
        /*0870*/ 	.word	0x000003b0
        /*0874*/ 	.short	0x0100
        /*0876*/ 	.byte	0x04
	.zero		1


	//   ....[121]....
        /*0878*/ 	.word	0x00001210
        /*087c*/ 	.word	0x000000ff
        /*0880*/ 	.word	0x000003d0
        /*0884*/ 	.short	0x0100
        /*0886*/ 	.byte	0x04
	.zero		1


	//   ....[122]....
        /*0888*/ 	.word	0x00001220
        /*088c*/ 	.word	0x000000ff
        /*0890*/ 	.word	0x000003b8
        /*0894*/ 	.short	0x0100
        /*0896*/ 	.byte	0x04
	.zero		1


	//   ....[123]....
        /*0898*/ 	.word	0x00001230
        /*089c*/ 	.word	0x000000ff
        /*08a0*/ 	.word	0x000003d8
        /*08a4*/ 	.short	0x0100
        /*08a6*/ 	.byte	0x04
	.zero		1


	//   ....[124]....
        /*08a8*/ 	.word	0x00001320
        /*08ac*/ 	.word	0x000000ff
        /*08b0*/ 	.word	0x000003e0
        /*08b4*/ 	.short	0x0100
        /*08b6*/ 	.byte	0x04
	.zero		1


	//   ....[125]....
        /*08b8*/ 	.word	0x00001330
        /*08bc*/ 	.word	0x000000ff
        /*08c0*/ 	.word	0x000003f0
        /*08c4*/ 	.short	0x0100
        /*08c6*/ 	.byte	0x04
	.zero		1


	//   ....[126]....
        /*08c8*/ 	.word	0x00001340
        /*08cc*/ 	.word	0x000000ff
        /*08d0*/ 	.word	0x000003e8
        /*08d4*/ 	.short	0x0100
        /*08d6*/ 	.byte	0x04
	.zero		1


	//   ....[127]....
        /*08d8*/ 	.word	0x00001350
        /*08dc*/ 	.word	0x000000ff
        /*08e0*/ 	.word	0x000003f8
        /*08e4*/ 	.short	0x0100
        /*08e6*/ 	.byte	0x04
	.zero		1


	//   ....[128]....
        /*08e8*/ 	.word	0x00001fb0
        /*08ec*/ 	.word	0x00000000
        /*08f0*/ 	.word	0x000003f0
        /*08f4*/ 	.short	0x010a
        /*08f6*/ 	.byte	0xff
	.zero		1


	//   ....[129]....
        /*08f8*/ 	.word	0x00001fe0
        /*08fc*/ 	.word	0x00000000
        /*0900*/ 	.word	0x000003e0
        /*0904*/ 	.short	0x0101
        /*0906*/ 	.byte	0xff
	.zero		1


	//   ....[130]....
        /*0908*/ 	.word	0x000020c0
        /*090c*/ 	.word	0x000000ff
        /*0910*/ 	.word	0x000001b0
        /*0914*/ 	.short	0x010a
        /*0916*/ 	.byte	0x04
	.zero		1


	//   ....[131]....
        /*0918*/ 	.word	0x00002140
        /*091c*/ 	.word	0x000000ff
        /*0920*/ 	.word	0x000001b0
        /*0924*/ 	.short	0x010a
        /*0926*/ 	.byte	0x21
	.zero		1


	//   ....[132]....
        /*0928*/ 	.word	0x000022d0
        /*092c*/ 	.word	0x000000ff
        /*0930*/ 	.word	0x000001b0
        /*0934*/ 	.short	0x010a
        /*0936*/ 	.byte	0x08
	.zero		1


	//   ....[133]....
        /*0938*/ 	.word	0x00002410
        /*093c*/ 	.word	0x000000ff
        /*0940*/ 	.word	0x00000378
        /*0944*/ 	.short	0x0101
        /*0946*/ 	.byte	0x06
	.zero		1


	//   ....[134]....
        /*0948*/ 	.word	0x00002430
        /*094c*/ 	.word	0x000000ff
        /*0950*/ 	.word	0x000001b0
        /*0954*/ 	.short	0x010a
        /*0956*/ 	.byte	0x04
	.zero		1


	//   ....[135]....
        /*0958*/ 	.word	0x000024b0
        /*095c*/ 	.word	0x000000ff
        /*0960*/ 	.word	0x000001b0
        /*0964*/ 	.short	0x010a
        /*0966*/ 	.byte	0x11
	.zero		1


	//   ....[136]....
        /*0968*/ 	.word	0x00002640
        /*096c*/ 	.word	0x000000ff
        /*0970*/ 	.word	0x000001b0
        /*0974*/ 	.short	0x010a
        /*0976*/ 	.byte	0x07
	.zero		1


	//   ....[137]....
        /*0978*/ 	.word	0x000027b0
        /*097c*/ 	.word	0x00000003
        /*0980*/ 	.word	0x00000380
        /*0984*/ 	.short	0x010a
        /*0986*/ 	.byte	0xff
	.zero		1


	//   ....[138]....
        /*0988*/ 	.word	0x00002900
        /*098c*/ 	.word	0x00000000
        /*0990*/ 	.word	0x00000000
        /*0994*/ 	.short	0x0101
        /*0996*/ 	.byte	0xff
	.zero		1


	//   ....[139]....
        /*0998*/ 	.word	0x00002ea0
        /*099c*/ 	.word	0x000000ff
        /*09a0*/ 	.word	0x00000000
        /*09a4*/ 	.short	0x010a
        /*09a6*/ 	.byte	0x04
	.zero		1


	//   ....[140]....
        /*09a8*/ 	.word	0x00002f30
        /*09ac*/ 	.word	0x000000ff
        /*09b0*/ 	.word	0x00000000
        /*09b4*/ 	.short	0x010a
        /*09b6*/ 	.byte	0x05
	.zero		1


	//   ....[141]....
        /*09b8*/ 	.word	0x00002fc0
        /*09bc*/ 	.word	0x000000ff
        /*09c0*/ 	.word	0x00000000
        /*09c4*/ 	.short	0x010a
        /*09c6*/ 	.byte	0x05
	.zero		1


	//   ....[142]....
        /*09c8*/ 	.word	0x00003050
        /*09cc*/ 	.word	0x000000ff
        /*09d0*/ 	.word	0x00000000
        /*09d4*/ 	.short	0x010a
        /*09d6*/ 	.byte	0x05
	.zero		1


	//   ....[143]....
        /*09d8*/ 	.word	0x000030e0
        /*09dc*/ 	.word	0x000000ff
        /*09e0*/ 	.word	0x00000000
        /*09e4*/ 	.short	0x010a
        /*09e6*/ 	.byte	0x05
	.zero		1


	//   ....[144]....
        /*09e8*/ 	.word	0x00003170
        /*09ec*/ 	.word	0x000000ff
        /*09f0*/ 	.word	0x00000000
        /*09f4*/ 	.short	0x010a
        /*09f6*/ 	.byte	0x05
	.zero		1


	//   ....[145]....
        /*09f8*/ 	.word	0x00003200
        /*09fc*/ 	.word	0x000000ff
        /*0a00*/ 	.word	0x00000000
        /*0a04*/ 	.short	0x010a
        /*0a06*/ 	.byte	0x05
	.zero		1


	//   ....[146]....
        /*0a08*/ 	.word	0x00003290
        /*0a0c*/ 	.word	0x000000ff
        /*0a10*/ 	.word	0x00000000
        /*0a14*/ 	.short	0x010a
        /*0a16*/ 	.byte	0x05
	.zero		1


	//   ....[147]....
        /*0a18*/ 	.word	0x00003320
        /*0a1c*/ 	.word	0x000000ff
        /*0a20*/ 	.word	0x00000000
        /*0a24*/ 	.short	0x010a
        /*0a26*/ 	.byte	0x05
	.zero		1


	//   ....[148]....
        /*0a28*/ 	.word	0x000033b0
        /*0a2c*/ 	.word	0x000000ff
        /*0a30*/ 	.word	0x00000000
        /*0a34*/ 	.short	0x010a
        /*0a36*/ 	.byte	0x05
	.zero		1


	//   ....[149]....
        /*0a38*/ 	.word	0x00003440
        /*0a3c*/ 	.word	0x000000ff
        /*0a40*/ 	.word	0x00000000
        /*0a44*/ 	.short	0x010a
        /*0a46*/ 	.byte	0x05
	.zero		1


	//   ....[150]....
        /*0a48*/ 	.word	0x000034d0
        /*0a4c*/ 	.word	0x000000ff
        /*0a50*/ 	.word	0x00000000
        /*0a54*/ 	.short	0x010a
        /*0a56*/ 	.byte	0x05
	.zero		1


	//   ....[151]....
        /*0a58*/ 	.word	0x00003560
        /*0a5c*/ 	.word	0x000000ff
        /*0a60*/ 	.word	0x00000000
        /*0a64*/ 	.short	0x010a
        /*0a66*/ 	.byte	0x05
	.zero		1


	//   ....[152]....
        /*0a68*/ 	.word	0x000035f0
        /*0a6c*/ 	.word	0x000000ff
        /*0a70*/ 	.word	0x00000000
        /*0a74*/ 	.short	0x010a
        /*0a76*/ 	.byte	0x05
	.zero		1


	//   ....[153]....
        /*0a78*/ 	.word	0x00003680
        /*0a7c*/ 	.word	0x000000ff
        /*0a80*/ 	.word	0x00000000
        /*0a84*/ 	.short	0x010a
        /*0a86*/ 	.byte	0x05
	.zero		1


	//   ....[154]....
        /*0a88*/ 	.word	0x00003710
        /*0a8c*/ 	.word	0x000000ff
        /*0a90*/ 	.word	0x00000000
        /*0a94*/ 	.short	0x010a
        /*0a96*/ 	.byte	0x05
	.zero		1


	//   ....[155]....
        /*0a98*/ 	.word	0x000037a0
        /*0a9c*/ 	.word	0x000000ff
        /*0aa0*/ 	.word	0x00000000
        /*0aa4*/ 	.short	0x010a
        /*0aa6*/ 	.byte	0x05
	.zero		1


	//   ....[156]....
        /*0aa8*/ 	.word	0x00003830
        /*0aac*/ 	.word	0x000000ff
        /*0ab0*/ 	.word	0x00000000
        /*0ab4*/ 	.short	0x010a
        /*0ab6*/ 	.byte	0x05
	.zero		1


	//   ....[157]....
        /*0ab8*/ 	.word	0x000038c0
        /*0abc*/ 	.word	0x000000ff
        /*0ac0*/ 	.word	0x00000000
        /*0ac4*/ 	.short	0x010a
        /*0ac6*/ 	.byte	0x05
	.zero		1


	//   ....[158]....
        /*0ac8*/ 	.word	0x00003950
        /*0acc*/ 	.word	0x000000ff
        /*0ad0*/ 	.word	0x00000000
        /*0ad4*/ 	.short	0x010a
        /*0ad6*/ 	.byte	0x05
	.zero		1


	//   ....[159]....
        /*0ad8*/ 	.word	0x000039e0
        /*0adc*/ 	.word	0x000000ff
        /*0ae0*/ 	.word	0x00000000
        /*0ae4*/ 	.short	0x010a
        /*0ae6*/ 	.byte	0x05
	.zero		1


	//   ....[160]....
        /*0ae8*/ 	.word	0x00003a70
        /*0aec*/ 	.word	0x000000ff
        /*0af0*/ 	.word	0x00000000
        /*0af4*/ 	.short	0x010a
        /*0af6*/ 	.byte	0x05
	.zero		1


	//   ....[161]....
        /*0af8*/ 	.word	0x00003b00
        /*0afc*/ 	.word	0x000000ff
        /*0b00*/ 	.word	0x00000000
        /*0b04*/ 	.short	0x010a
        /*0b06*/ 	.byte	0x05
	.zero		1


	//   ....[162]....
        /*0b08*/ 	.word	0x00003b90
        /*0b0c*/ 	.word	0x000000ff
        /*0b10*/ 	.word	0x00000000
        /*0b14*/ 	.short	0x010a
        /*0b16*/ 	.byte	0x05
	.zero		1


	//   ....[163]....
        /*0b18*/ 	.word	0x00003c20
        /*0b1c*/ 	.word	0x000000ff
        /*0b20*/ 	.word	0x00000000
        /*0b24*/ 	.short	0x010a
        /*0b26*/ 	.byte	0x05
	.zero		1


	//   ....[164]....
        /*0b28*/ 	.word	0x00003cb0
        /*0b2c*/ 	.word	0x000000ff
        /*0b30*/ 	.word	0x00000000
        /*0b34*/ 	.short	0x010a
        /*0b36*/ 	.byte	0x05
	.zero		1


	//   ....[165]....
        /*0b38*/ 	.word	0x00003d40
        /*0b3c*/ 	.word	0x000000ff
        /*0b40*/ 	.word	0x00000000
        /*0b44*/ 	.short	0x010a
        /*0b46*/ 	.byte	0x05
	.zero		1


	//   ....[166]....
        /*0b48*/ 	.word	0x00003dd0
        /*0b4c*/ 	.word	0x000000ff
        /*0b50*/ 	.word	0x00000000
        /*0b54*/ 	.short	0x010a
        /*0b56*/ 	.byte	0x05
	.zero		1


	//   ....[167]....
        /*0b58*/ 	.word	0x00003e60
        /*0b5c*/ 	.word	0x000000ff
        /*0b60*/ 	.word	0x00000000
        /*0b64*/ 	.short	0x010a
        /*0b66*/ 	.byte	0x05
	.zero		1


	//   ....[168]....
        /*0b68*/ 	.word	0x00003ef0
        /*0b6c*/ 	.word	0x000000ff
        /*0b70*/ 	.word	0x00000000
        /*0b74*/ 	.short	0x010a
        /*0b76*/ 	.byte	0x05
	.zero		1


	//   ....[169]....
        /*0b78*/ 	.word	0x00003f80
        /*0b7c*/ 	.word	0x000000ff
        /*0b80*/ 	.word	0x00000000
        /*0b84*/ 	.short	0x010a
        /*0b86*/ 	.byte	0x05
	.zero		1


	//   ....[170]....
        /*0b88*/ 	.word	0x00004010
        /*0b8c*/ 	.word	0x000000ff
        /*0b90*/ 	.word	0x00000000
        /*0b94*/ 	.short	0x010a
        /*0b96*/ 	.byte	0x05
	.zero		1


	//   ....[171]....
        /*0b98*/ 	.word	0x000040a0
        /*0b9c*/ 	.word	0x000000ff
        /*0ba0*/ 	.word	0x00000000
        /*0ba4*/ 	.short	0x010a
        /*0ba6*/ 	.byte	0x05
	.zero		1


	//   ....[172]....
        /*0ba8*/ 	.word	0x00004130
        /*0bac*/ 	.word	0x000000ff
        /*0bb0*/ 	.word	0x00000000
        /*0bb4*/ 	.short	0x010a
        /*0bb6*/ 	.byte	0x05
	.zero		1


	//   ....[173]....
        /*0bb8*/ 	.word	0x000041c0
        /*0bbc*/ 	.word	0x000000ff
        /*0bc0*/ 	.word	0x00000000
        /*0bc4*/ 	.short	0x010a
        /*0bc6*/ 	.byte	0x05
	.zero		1


	//   ....[174]....
        /*0bc8*/ 	.word	0x00004250
        /*0bcc*/ 	.word	0x000000ff
        /*0bd0*/ 	.word	0x00000000
        /*0bd4*/ 	.short	0x010a
        /*0bd6*/ 	.byte	0x05
	.zero		1


	//   ....[175]....
        /*0bd8*/ 	.word	0x000042e0
        /*0bdc*/ 	.word	0x000000ff
        /*0be0*/ 	.word	0x00000000
        /*0be4*/ 	.short	0x010a
        /*0be6*/ 	.byte	0x05
	.zero		1


	//   ....[176]....
        /*0be8*/ 	.word	0x00004370
        /*0bec*/ 	.word	0x000000ff
        /*0bf0*/ 	.word	0x00000000
        /*0bf4*/ 	.short	0x010a
        /*0bf6*/ 	.byte	0x05
	.zero		1


	//   ....[177]....
        /*0bf8*/ 	.word	0x00004400
        /*0bfc*/ 	.word	0x000000ff
        /*0c00*/ 	.word	0x00000000
        /*0c04*/ 	.short	0x010a
        /*0c06*/ 	.byte	0x05
	.zero		1


	//   ....[178]....
        /*0c08*/ 	.word	0x00004490
        /*0c0c*/ 	.word	0x000000ff
        /*0c10*/ 	.word	0x00000000
        /*0c14*/ 	.short	0x010a
        /*0c16*/ 	.byte	0x05
	.zero		1


	//   ....[179]....
        /*0c18*/ 	.word	0x00004520
        /*0c1c*/ 	.word	0x000000ff
        /*0c20*/ 	.word	0x00000000
        /*0c24*/ 	.short	0x010a
        /*0c26*/ 	.byte	0x05
	.zero		1


	//   ....[180]....
        /*0c28*/ 	.word	0x000045b0
        /*0c2c*/ 	.word	0x000000ff
        /*0c30*/ 	.word	0x00000000
        /*0c34*/ 	.short	0x010a
        /*0c36*/ 	.byte	0x05
	.zero		1


	//   ....[181]....
        /*0c38*/ 	.word	0x00004640
        /*0c3c*/ 	.word	0x000000ff
        /*0c40*/ 	.word	0x00000000
        /*0c44*/ 	.short	0x010a
        /*0c46*/ 	.byte	0x05
	.zero		1


	//   ....[182]....
        /*0c48*/ 	.word	0x000046d0
        /*0c4c*/ 	.word	0x000000ff
        /*0c50*/ 	.word	0x00000000
        /*0c54*/ 	.short	0x010a
        /*0c56*/ 	.byte	0x05
	.zero		1


	//   ....[183]....
        /*0c58*/ 	.word	0x00004760
        /*0c5c*/ 	.word	0x000000ff
        /*0c60*/ 	.word	0x00000000
        /*0c64*/ 	.short	0x010a
        /*0c66*/ 	.byte	0x05
	.zero		1


	//   ....[184]....
        /*0c68*/ 	.word	0x000047f0
        /*0c6c*/ 	.word	0x000000ff
        /*0c70*/ 	.word	0x00000000
        /*0c74*/ 	.short	0x010a
        /*0c76*/ 	.byte	0x05
	.zero		1


	//   ....[185]....
        /*0c78*/ 	.word	0x00004880
        /*0c7c*/ 	.word	0x000000ff
        /*0c80*/ 	.word	0x00000000
        /*0c84*/ 	.short	0x010a
        /*0c86*/ 	.byte	0x05
	.zero		1


	//   ....[186]....
        /*0c88*/ 	.word	0x00004910
        /*0c8c*/ 	.word	0x000000ff
        /*0c90*/ 	.word	0x00000000
        /*0c94*/ 	.short	0x010a
        /*0c96*/ 	.byte	0x05
	.zero		1


	//   ....[187]....
        /*0c98*/ 	.word	0x000049a0
        /*0c9c*/ 	.word	0x000000ff
        /*0ca0*/ 	.word	0x00000000
        /*0ca4*/ 	.short	0x010a
        /*0ca6*/ 	.byte	0x05
	.zero		1


	//   ....[188]....
        /*0ca8*/ 	.word	0x00004a30
        /*0cac*/ 	.word	0x000000ff
        /*0cb0*/ 	.word	0x00000000
        /*0cb4*/ 	.short	0x010a
        /*0cb6*/ 	.byte	0x05
	.zero		1


	//   ....[189]....
        /*0cb8*/ 	.word	0x00004ac0
        /*0cbc*/ 	.word	0x000000ff
        /*0cc0*/ 	.word	0x00000000
        /*0cc4*/ 	.short	0x010a
        /*0cc6*/ 	.byte	0x05
	.zero		1


	//   ....[190]....
        /*0cc8*/ 	.word	0x00004b50
        /*0ccc*/ 	.word	0x000000ff
        /*0cd0*/ 	.word	0x00000000
        /*0cd4*/ 	.short	0x010a
        /*0cd6*/ 	.byte	0x05
	.zero		1


	//   ....[191]....
        /*0cd8*/ 	.word	0x00004be0
        /*0cdc*/ 	.word	0x000000ff
        /*0ce0*/ 	.word	0x00000000
        /*0ce4*/ 	.short	0x010a
        /*0ce6*/ 	.byte	0x05
	.zero		1


	//   ....[192]....
        /*0ce8*/ 	.word	0x00004c80
        /*0cec*/ 	.word	0x00000000
        /*0cf0*/ 	.word	0x00000000
        /*0cf4*/ 	.short	0x010a
        /*0cf6*/ 	.byte	0xff
	.zero		1


	//   ....[193]....
        /*0cf8*/ 	.word	0x00004da0
        /*0cfc*/ 	.word	0x00000002
        /*0d00*/ 	.word	0x000003e0
        /*0d04*/ 	.short	0x010a
        /*0d06*/ 	.byte	0xff
	.zero		1


	//   ....[194]....
        /*0d08*/ 	.word	0x00004e10
        /*0d0c*/ 	.word	0x00000002
        /*0d10*/ 	.word	0x00000000
        /*0d14*/ 	.short	0x0101
        /*0d16*/ 	.byte	0xff
	.zero		1


	//   ....[195]....
        /*0d18*/ 	.word	0x00004e30
        /*0d1c*/ 	.word	0x000000ff
        /*0d20*/ 	.word	0x00000390
        /*0d24*/ 	.short	0x010a
        /*0d26*/ 	.byte	0x04
	.zero		1


	//   ....[196]....
        /*0d28*/ 	.word	0x00004f50
        /*0d2c*/ 	.word	0x00000002
        /*0d30*/ 	.word	0x00000380
        /*0d34*/ 	.short	0x010a
        /*0d36*/ 	.byte	0xff
	.zero		1


	//   ....[197]....
        /*0d38*/ 	.word	0x00005050
        /*0d3c*/ 	.word	0x00000002
        /*0d40*/ 	.word	0x00000000
        /*0d44*/ 	.short	0x0101
        /*0d46*/ 	.byte	0xff
	.zero		1


	//   ....[198]....
        /*0d48*/ 	.word	0x000050e0
        /*0d4c*/ 	.word	0x000000ff
        /*0d50*/ 	.word	0x00000390
        /*0d54*/ 	.short	0x0106
        /*0d56*/ 	.byte	0x04
	.zero		1


	//   ....[199]....
        /*0d58*/ 	.word	0x00005100
        /*0d5c*/ 	.word	0x000000ff
        /*0d60*/ 	.word	0x00000390
        /*0d64*/ 	.short	0x010a
        /*0d66*/ 	.byte	0x04
	.zero		1


	//   ....[200]....
        /*0d68*/ 	.word	0x00005190
        /*0d6c*/ 	.word	0x000000ff
        /*0d70*/ 	.word	0x00000390
        /*0d74*/ 	.short	0x0106
        /*0d76*/ 	.byte	0x07
	.zero		1


	//   ....[201]....
        /*0d78*/ 	.word	0x000051d0
        /*0d7c*/ 	.word	0x00000000
        /*0d80*/ 	.word	0x00000390
        /*0d84*/ 	.short	0x010a
        /*0d86*/ 	.byte	0xff
	.zero		1


	//   ....[202]....
        /*0d88*/ 	.word	0x000056c0
        /*0d8c*/ 	.word	0x00000000
        /*0d90*/ 	.word	0x00000380
        /*0d94*/ 	.short	0x010a
        /*0d96*/ 	.byte	0xff
	.zero		1


	//   ....[203]....
        /*0d98*/ 	.word	0x000057c0
        /*0d9c*/ 	.word	0x00000003
        /*0da0*/ 	.word	0x00000000
        /*0da4*/ 	.short	0x0101
        /*0da6*/ 	.byte	0xff
	.zero		1


	//   ....[204]....
        /*0da8*/ 	.word	0x000057d0
        /*0dac*/ 	.word	0x000000ff
        /*0db0*/ 	.word	0x00000000
        /*0db4*/ 	.short	0x010a
        /*0db6*/ 	.byte	0x04
	.zero		1


	//   ....[205]....
        /*0db8*/ 	.word	0x000057f0
        /*0dbc*/ 	.word	0x000000ff
        /*0dc0*/ 	.word	0x000003c0
        /*0dc4*/ 	.short	0x010a
        /*0dc6*/ 	.byte	0x13
	.zero		1


	//   ....[206]....
        /*0dc8*/ 	.word	0x00005930
        /*0dcc*/ 	.word	0x000000ff
        /*0dd0*/ 	.word	0x00000000
        /*0dd4*/ 	.short	0x010a
        /*0dd6*/ 	.byte	0x06
	.zero		1


	//   ....[207]....
        /*0dd8*/ 	.word	0x00005a30
        /*0ddc*/ 	.word	0x000000ff
        /*0de0*/ 	.word	0x00000000
        /*0de4*/ 	.short	0x010a
        /*0de6*/ 	.byte	0x04
	.zero		1


	//   ....[208]....
        /*0de8*/ 	.word	0x00005c10
        /*0dec*/ 	.word	0x000000ff
        /*0df0*/ 	.word	0x00000000
        /*0df4*/ 	.short	0x010a
        /*0df6*/ 	.byte	0x04
	.zero		1


	//   ....[209]....
        /*0df8*/ 	.word	0x00005ca0
        /*0dfc*/ 	.word	0x000000ff
        /*0e00*/ 	.word	0x00000000
        /*0e04*/ 	.short	0x010a
        /*0e06*/ 	.byte	0x05
	.zero		1


	//   ....[210]....
        /*0e08*/ 	.word	0x00005d30
        /*0e0c*/ 	.word	0x000000ff
        /*0e10*/ 	.word	0x00000000
        /*0e14*/ 	.short	0x010a
        /*0e16*/ 	.byte	0x05
	.zero		1


	//   ....[211]....
        /*0e18*/ 	.word	0x00005dc0
        /*0e1c*/ 	.word	0x000000ff
        /*0e20*/ 	.word	0x00000000
        /*0e24*/ 	.short	0x010a
        /*0e26*/ 	.byte	0x04
	.zero		1


	//   ....[212]....
        /*0e28*/ 	.word	0x00006260
        /*0e2c*/ 	.word	0x0000000c
        /*0e30*/ 	.word	0x00000380
        /*0e34*/ 	.short	0x010a
        /*0e36*/ 	.byte	0xff
	.zero		1


	//   ....[213]....
        /*0e38*/ 	.word	0x000063d0
        /*0e3c*/ 	.word	0x00000000
        /*0e40*/ 	.word	0x00000000
        /*0e44*/ 	.short	0x0101
        /*0e46*/ 	.byte	0xff
	.zero		1


	//   ....[214]....
        /*0e48*/ 	.word	0x00006840
        /*0e4c*/ 	.word	0x000000ff
        /*0e50*/ 	.word	0x00000378
        /*0e54*/ 	.short	0x010a
        /*0e56*/ 	.byte	0x11
	.zero		1


	//   ....[215]....
        /*0e58*/ 	.word	0x000069c0
        /*0e5c*/ 	.word	0x000000ff
        /*0e60*/ 	.word	0x00000368
        /*0e64*/ 	.short	0x010a
        /*0e66*/ 	.byte	0x11
	.zero		1


	//   ....[216]....
        /*0e68*/ 	.word	0x00006bd0
        /*0e6c*/ 	.word	0x000000ff
        /*0e70*/ 	.word	0x00000360
        /*0e74*/ 	.short	0x010b
        /*0e76*/ 	.byte	0x11
	.zero		1


	//   ....[217]....
        /*0e78*/ 	.word	0x00006be0
        /*0e7c*/ 	.word	0x000000ff
        /*0e80*/ 	.word	0x00000000
        /*0e84*/ 	.short	0x0101
        /*0e86*/ 	.byte	0x30
	.zero		1


	//   ....[218]....
        /*0e88*/ 	.word	0x00006c20
        /*0e8c*/ 	.word	0x00000000
        /*0e90*/ 	.word	0x00000368
        /*0e94*/ 	.short	0x010a
        /*0e96*/ 	.byte	0xff
	.zero		1


	//   ....[219]....
        /*0e98*/ 	.word	0x00006f60
        /*0e9c*/ 	.word	0x00000003
        /*0ea0*/ 	.word	0x00000380
        /*0ea4*/ 	.short	0x010a
        /*0ea6*/ 	.byte	0xff
	.zero		1


	//   ....[220]....
        /*0ea8*/ 	.word	0x000070e0
        /*0eac*/ 	.word	0x00000000
        /*0eb0*/ 	.word	0x00000000
        /*0eb4*/ 	.short	0x0101
        /*0eb6*/ 	.byte	0xff
	.zero		1


	//   ....[221]....
        /*0eb8*/ 	.word	0x00007b40
        /*0ebc*/ 	.word	0x000000ff
        /*0ec0*/ 	.word	0x00000360
        /*0ec4*/ 	.short	0x010a
        /*0ec6*/ 	.byte	0x2c
	.zero		1


	//   ....[222]....
        /*0ec8*/ 	.word	0x00007b50
        /*0ecc*/ 	.word	0x00000016
        /*0ed0*/ 	.word	0x000003a0
        /*0ed4*/ 	.short	0x010a
        /*0ed6*/ 	.byte	0xff
	.zero		1


	//   ....[223]....
        /*0ed8*/ 	.word	0x00007d00
        /*0edc*/ 	.word	0x000000ff
        /*0ee0*/ 	.word	0x00000360
        /*0ee4*/ 	.short	0x010a
        /*0ee6*/ 	.byte	0x2c
	.zero		1


	//   ....[224]....
        /*0ee8*/ 	.word	0x00007de0
        /*0eec*/ 	.word	0x000000ff
        /*0ef0*/ 	.word	0x00000000
        /*0ef4*/ 	.short	0x0101
        /*0ef6*/ 	.byte	0x04
	.zero		1


	//   ....[225]....
        /*0ef8*/ 	.word	0x00007e40
        /*0efc*/ 	.word	0x00000016
        /*0f00*/ 	.word	0x000003a0
        /*0f04*/ 	.short	0x010a
        /*0f06*/ 	.byte	0xff
	.zero		1


	//   ....[226]....
        /*0f08*/ 	.word	0x000081b0
        /*0f0c*/ 	.word	0x000000ff
        /*0f10*/ 	.word	0x00000000
        /*0f14*/ 	.short	0x0101
        /*0f16*/ 	.byte	0x04
	.zero		1


	//   ....[227]....
        /*0f18*/ 	.word	0x00008a90
        /*0f1c*/ 	.word	0x00000000
        /*0f20*/ 	.word	0x000003f0
        /*0f24*/ 	.short	0x010a
        /*0f26*/ 	.byte	0xff
	.zero		1


	//   ....[228]....
        /*0f28*/ 	.word	0x00008af0
        /*0f2c*/ 	.word	0x00000000
        /*0f30*/ 	.word	0x000001b0
        /*0f34*/ 	.short	0x010a
        /*0f36*/ 	.byte	0xff
	.zero		1


	//   ....[229]....
        /*0f38*/ 	.word	0x00008b50
        /*0f3c*/ 	.word	0x00000000
        /*0f40*/ 	.word	0x000001b0
        /*0f44*/ 	.short	0x010a
        /*0f46*/ 	.byte	0xff
	.zero		1


	//   ....[230]....
        /*0f48*/ 	.word	0x00008ba0
        /*0f4c*/ 	.word	0x00000003
        /*0f50*/ 	.word	0x00000380
        /*0f54*/ 	.short	0x010a
        /*0f56*/ 	.byte	0xff
	.zero		1


	//   ....[231]....
        /*0f58*/ 	.word	0x00008c00
        /*0f5c*/ 	.word	0x00000000
        /*0f60*/ 	.word	0x00000000
        /*0f64*/ 	.short	0x010a
        /*0f66*/ 	.byte	0xff
	.zero		1


	//   ....[232]....
        /*0f68*/ 	.word	0x00008c60
        /*0f6c*/ 	.word	0x00000000
        /*0f70*/ 	.word	0x00000000
        /*0f74*/ 	.short	0x010a
        /*0f76*/ 	.byte	0xff
	.zero		1


	//   ....[233]....
        /*0f78*/ 	.word	0x00008cc0
        /*0f7c*/ 	.word	0x00000000
        /*0f80*/ 	.word	0x00000000
        /*0f84*/ 	.short	0x010a
        /*0f86*/ 	.byte	0xff
	.zero		1


	//   ....[234]....
        /*0f88*/ 	.word	0x00008d20
        /*0f8c*/ 	.word	0x00000000
        /*0f90*/ 	.word	0x00000000
        /*0f94*/ 	.short	0x010a
        /*0f96*/ 	.byte	0xff
	.zero		1


	//   ....[235]....
        /*0f98*/ 	.word	0x00008d80
        /*0f9c*/ 	.word	0x00000000
        /*0fa0*/ 	.word	0x00000000
        /*0fa4*/ 	.short	0x010a
        /*0fa6*/ 	.byte	0xff
	.zero		1


	//   ....[236]....
        /*0fa8*/ 	.word	0x00008de0
        /*0fac*/ 	.word	0x00000000
        /*0fb0*/ 	.word	0x00000000
        /*0fb4*/ 	.short	0x010a
        /*0fb6*/ 	.byte	0xff
	.zero		1


	//   ....[237]....
        /*0fb8*/ 	.word	0x00008e40
        /*0fbc*/ 	.word	0x00000000
        /*0fc0*/ 	.word	0x00000000
        /*0fc4*/ 	.short	0x010a
        /*0fc6*/ 	.byte	0xff
	.zero		1


	//   ....[238]....
        /*0fc8*/ 	.word	0x00008ea0
        /*0fcc*/ 	.word	0x00000000
        /*0fd0*/ 	.word	0x00000000
        /*0fd4*/ 	.short	0x010a
        /*0fd6*/ 	.byte	0xff
	.zero		1


	//   ....[239]....
        /*0fd8*/ 	.word	0x00008f00
        /*0fdc*/ 	.word	0x00000000
        /*0fe0*/ 	.word	0x00000000
        /*0fe4*/ 	.short	0x010a
        /*0fe6*/ 	.byte	0xff
	.zero		1


	//   ....[240]....
        /*0fe8*/ 	.word	0x00008f60
        /*0fec*/ 	.word	0x00000000
        /*0ff0*/ 	.word	0x00000000
        /*0ff4*/ 	.short	0x010a
        /*0ff6*/ 	.byte	0xff
	.zero		1


	//   ....[241]....
        /*0ff8*/ 	.word	0x00008fc0
        /*0ffc*/ 	.word	0x00000000
        /*1000*/ 	.word	0x00000000
        /*1004*/ 	.short	0x010a
        /*1006*/ 	.byte	0xff
	.zero		1


	//   ....[242]....
        /*1008*/ 	.word	0x00009020
        /*100c*/ 	.word	0x00000000
        /*1010*/ 	.word	0x00000000
        /*1014*/ 	.short	0x010a
        /*1016*/ 	.byte	0xff
	.zero		1


	//   ....[243]....
        /*1018*/ 	.word	0x00009080
        /*101c*/ 	.word	0x00000000
        /*1020*/ 	.word	0x00000000
        /*1024*/ 	.short	0x010a
        /*1026*/ 	.byte	0xff
	.zero		1


	//   ....[244]....
        /*1028*/ 	.word	0x000090e0
        /*102c*/ 	.word	0x00000000
        /*1030*/ 	.word	0x00000000
        /*1034*/ 	.short	0x010a
        /*1036*/ 	.byte	0xff
	.zero		1


	//   ....[245]....
        /*1038*/ 	.word	0x00009140
        /*103c*/ 	.word	0x00000000
        /*1040*/ 	.word	0x00000000
        /*1044*/ 	.short	0x010a
        /*1046*/ 	.byte	0xff
	.zero		1


	//   ....[246]....
        /*1048*/ 	.word	0x000091a0
        /*104c*/ 	.word	0x00000000
        /*1050*/ 	.word	0x00000000
        /*1054*/ 	.short	0x010a
        /*1056*/ 	.byte	0xff
	.zero		1


	//   ....[247]....
        /*1058*/ 	.word	0x00009200
        /*105c*/ 	.word	0x00000000
        /*1060*/ 	.word	0x00000000
        /*1064*/ 	.short	0x010a
        /*1066*/ 	.byte	0xff
	.zero		1


	//   ....[248]....
        /*1068*/ 	.word	0x00009260
        /*106c*/ 	.word	0x00000000
        /*1070*/ 	.word	0x00000000
        /*1074*/ 	.short	0x010a
        /*1076*/ 	.byte	0xff
	.zero		1


	//   ....[249]....
        /*1078*/ 	.word	0x000092c0
        /*107c*/ 	.word	0x00000000
        /*1080*/ 	.word	0x00000000
        /*1084*/ 	.short	0x010a
        /*1086*/ 	.byte	0xff
	.zero		1


	//   ....[250]....
        /*1088*/ 	.word	0x00009320
        /*108c*/ 	.word	0x00000000
        /*1090*/ 	.word	0x00000000
        /*1094*/ 	.short	0x010a
        /*1096*/ 	.byte	0xff
	.zero		1


	//   ....[251]....
        /*1098*/ 	.word	0x00009380
        /*109c*/ 	.word	0x00000000
        /*10a0*/ 	.word	0x00000000
        /*10a4*/ 	.short	0x010a
        /*10a6*/ 	.byte	0xff
	.zero		1


	//   ....[252]....
        /*10a8*/ 	.word	0x000093e0
        /*10ac*/ 	.word	0x00000000
        /*10b0*/ 	.word	0x00000000
        /*10b4*/ 	.short	0x010a
        /*10b6*/ 	.byte	0xff
	.zero		1


	//   ....[253]....
        /*10b8*/ 	.word	0x00009440
        /*10bc*/ 	.word	0x00000000
        /*10c0*/ 	.word	0x00000000
        /*10c4*/ 	.short	0x010a
        /*10c6*/ 	.byte	0xff
	.zero		1


	//   ....[254]....
        /*10c8*/ 	.word	0x000094a0
        /*10cc*/ 	.word	0x00000000
        /*10d0*/ 	.word	0x00000000
        /*10d4*/ 	.short	0x010a
        /*10d6*/ 	.byte	0xff
	.zero		1


	//   ....[255]....
        /*10d8*/ 	.word	0x00009500
        /*10dc*/ 	.word	0x00000000
        /*10e0*/ 	.word	0x00000000
        /*10e4*/ 	.short	0x010a
        /*10e6*/ 	.byte	0xff
	.zero		1


	//   ....[0]....
        /*10e8*/ 	.word	0x00009560
        /*10ec*/ 	.word	0x00000000
        /*10f0*/ 	.word	0x00000000
        /*10f4*/ 	.short	0x010a
        /*10f6*/ 	.byte	0xff
	.zero		1


	//   ....[1]....
        /*10f8*/ 	.word	0x000095c0
        /*10fc*/ 	.word	0x00000000
        /*1100*/ 	.word	0x00000000
        /*1104*/ 	.short	0x010a
        /*1106*/ 	.byte	0xff
	.zero		1


	//   ....[2]....
        /*1108*/ 	.word	0x00009620
        /*110c*/ 	.word	0x00000000
        /*1110*/ 	.word	0x00000000
        /*1114*/ 	.short	0x010a
        /*1116*/ 	.byte	0xff
	.zero		1


	//   ....[3]....
        /*1118*/ 	.word	0x00009680
        /*111c*/ 	.word	0x00000000
        /*1120*/ 	.word	0x00000000
        /*1124*/ 	.short	0x010a
        /*1126*/ 	.byte	0xff
	.zero		1


	//   ....[4]....
        /*1128*/ 	.word	0x000096e0
        /*112c*/ 	.word	0x00000000
        /*1130*/ 	.word	0x00000000
        /*1134*/ 	.short	0x010a
        /*1136*/ 	.byte	0xff
	.zero		1


	//   ....[5]....
        /*1138*/ 	.word	0x00009740
        /*113c*/ 	.word	0x00000000
        /*1140*/ 	.word	0x00000000
        /*1144*/ 	.short	0x010a
        /*1146*/ 	.byte	0xff
	.zero		1


	//   ....[6]....
        /*1148*/ 	.word	0x000097a0
        /*114c*/ 	.word	0x00000000
        /*1150*/ 	.word	0x00000000
        /*1154*/ 	.short	0x010a
        /*1156*/ 	.byte	0xff
	.zero		1


	//   ....[7]....
        /*1158*/ 	.word	0x00009800
        /*115c*/ 	.word	0x00000000
        /*1160*/ 	.word	0x00000000
        /*1164*/ 	.short	0x010a
        /*1166*/ 	.byte	0xff
	.zero		1


	//   ....[8]....
        /*1168*/ 	.word	0x00009860
        /*116c*/ 	.word	0x00000000
        /*1170*/ 	.word	0x00000000
        /*1174*/ 	.short	0x010a
        /*1176*/ 	.byte	0xff
	.zero		1


	//   ....[9]....
        /*1178*/ 	.word	0x000098c0
        /*117c*/ 	.word	0x00000000
        /*1180*/ 	.word	0x00000000
        /*1184*/ 	.short	0x010a
        /*1186*/ 	.byte	0xff
	.zero		1


	//   ....[10]....
        /*1188*/ 	.word	0x00009920
        /*118c*/ 	.word	0x00000000
        /*1190*/ 	.word	0x00000000
        /*1194*/ 	.short	0x010a
        /*1196*/ 	.byte	0xff
	.zero		1


	//   ....[11]....
        /*1198*/ 	.word	0x00009980
        /*119c*/ 	.word	0x00000000
        /*11a0*/ 	.word	0x00000000
        /*11a4*/ 	.short	0x010a
        /*11a6*/ 	.byte	0xff
	.zero		1


	//   ....[12]....
        /*11a8*/ 	.word	0x000099e0
        /*11ac*/ 	.word	0x00000000
        /*11b0*/ 	.word	0x00000000
        /*11b4*/ 	.short	0x010a
        /*11b6*/ 	.byte	0xff
	.zero		1


	//   ....[13]....
        /*11b8*/ 	.word	0x00009a40
        /*11bc*/ 	.word	0x00000000
        /*11c0*/ 	.word	0x00000000
        /*11c4*/ 	.short	0x010a
        /*11c6*/ 	.byte	0xff
	.zero		1


	//   ....[14]....
        /*11c8*/ 	.word	0x00009aa0
        /*11cc*/ 	.word	0x00000000
        /*11d0*/ 	.word	0x00000000
        /*11d4*/ 	.short	0x010a
        /*11d6*/ 	.byte	0xff
	.zero		1


	//   ....[15]....
        /*11d8*/ 	.word	0x00009b00
        /*11dc*/ 	.word	0x00000000
        /*11e0*/ 	.word	0x00000000
        /*11e4*/ 	.short	0x010a
        /*11e6*/ 	.byte	0xff
	.zero		1


	//   ....[16]....
        /*11e8*/ 	.word	0x00009b60
        /*11ec*/ 	.word	0x00000000
        /*11f0*/ 	.word	0x00000000
        /*11f4*/ 	.short	0x010a
        /*11f6*/ 	.byte	0xff
	.zero		1


	//   ....[17]....
        /*11f8*/ 	.word	0x00009bc0
        /*11fc*/ 	.word	0x00000000
        /*1200*/ 	.word	0x00000000
        /*1204*/ 	.short	0x010a
        /*1206*/ 	.byte	0xff
	.zero		1


	//   ....[18]....
        /*1208*/ 	.word	0x00009c20
        /*120c*/ 	.word	0x00000000
        /*1210*/ 	.word	0x00000000
        /*1214*/ 	.short	0x010a
        /*1216*/ 	.byte	0xff
	.zero		1


	//   ....[19]....
        /*1218*/ 	.word	0x00009c80
        /*121c*/ 	.word	0x00000000
        /*1220*/ 	.word	0x00000000
        /*1224*/ 	.short	0x010a
        /*1226*/ 	.byte	0xff
	.zero		1


	//   ....[20]....
        /*1228*/ 	.word	0x00009ce0
        /*122c*/ 	.word	0x00000000
        /*1230*/ 	.word	0x00000000
        /*1234*/ 	.short	0x010a
        /*1236*/ 	.byte	0xff
	.zero		1


	//   ....[21]....
        /*1238*/ 	.word	0x00009d40
        /*123c*/ 	.word	0x00000000
        /*1240*/ 	.word	0x00000000
        /*1244*/ 	.short	0x010a
        /*1246*/ 	.byte	0xff
	.zero		1


	//   ....[22]....
        /*1248*/ 	.word	0x00009da0
        /*124c*/ 	.word	0x00000000
        /*1250*/ 	.word	0x00000000
        /*1254*/ 	.short	0x010a
        /*1256*/ 	.byte	0xff
	.zero		1


	//   ....[23]....
        /*1258*/ 	.word	0x00009e00
        /*125c*/ 	.word	0x00000000
        /*1260*/ 	.word	0x00000000
        /*1264*/ 	.short	0x010a
        /*1266*/ 	.byte	0xff
	.zero		1


	//   ....[24]....
        /*1268*/ 	.word	0x00009e60
        /*126c*/ 	.word	0x00000000
        /*1270*/ 	.word	0x00000000
        /*1274*/ 	.short	0x010a
        /*1276*/ 	.byte	0xff
	.zero		1


	//   ....[25]....
        /*1278*/ 	.word	0x00009ec0
        /*127c*/ 	.word	0x00000000
        /*1280*/ 	.word	0x00000000
        /*1284*/ 	.short	0x010a
        /*1286*/ 	.byte	0xff
	.zero		1


	//   ....[26]....
        /*1288*/ 	.word	0x00009f20
        /*128c*/ 	.word	0x00000000
        /*1290*/ 	.word	0x00000000
        /*1294*/ 	.short	0x010a
        /*1296*/ 	.byte	0xff
	.zero		1


	//   ....[27]....
        /*1298*/ 	.word	0x00009f80
        /*129c*/ 	.word	0x00000000
        /*12a0*/ 	.word	0x00000000
        /*12a4*/ 	.short	0x010a
        /*12a6*/ 	.byte	0xff
	.zero		1


	//   ....[28]....
        /*12a8*/ 	.word	0x00009fd0
        /*12ac*/ 	.word	0x00000002
        /*12b0*/ 	.word	0x000003e0
        /*12b4*/ 	.short	0x010a
        /*12b6*/ 	.byte	0xff
	.zero		1


	//   ....[29]....
        /*12b8*/ 	.word	0x0000a030
        /*12bc*/ 	.word	0x00000002
        /*12c0*/ 	.word	0x00000390
        /*12c4*/ 	.short	0x010a
        /*12c6*/ 	.byte	0xff
	.zero		1


	//   ....[30]....
        /*12c8*/ 	.word	0x0000a080
        /*12cc*/ 	.word	0x00000002
        /*12d0*/ 	.word	0x00000380
        /*12d4*/ 	.short	0x010a
        /*12d6*/ 	.byte	0xff
	.zero		1


	//   ....[31]....
        /*12d8*/ 	.word	0x0000a0e0
        /*12dc*/ 	.word	0x00000000
        /*12e0*/ 	.word	0x00000390
        /*12e4*/ 	.short	0x010a
        /*12e6*/ 	.byte	0xff
	.zero		1


	//   ....[32]....
        /*12e8*/ 	.word	0x0000a130
        /*12ec*/ 	.word	0x00000000
        /*12f0*/ 	.word	0x00000380
        /*12f4*/ 	.short	0x010a
        /*12f6*/ 	.byte	0xff
	.zero		1


	//   ....[33]....
        /*12f8*/ 	.word	0x0000a190
        /*12fc*/ 	.word	0x00000002
        /*1300*/ 	.word	0x000003c0
        /*1304*/ 	.short	0x010a
        /*1306*/ 	.byte	0xff
	.zero		1


	//   ....[34]....
        /*1308*/ 	.word	0x0000a1f0
        /*130c*/ 	.word	0x00000000
        /*1310*/ 	.word	0x00000000
        /*1314*/ 	.short	0x010a
        /*1316*/ 	.byte	0xff
	.zero		1


	//   ....[35]....
        /*1318*/ 	.word	0x0000a250
        /*131c*/ 	.word	0x00000000
        /*1320*/ 	.word	0x00000000
        /*1324*/ 	.short	0x010a
        /*1326*/ 	.byte	0xff
	.zero		1


	//   ....[36]....
        /*1328*/ 	.word	0x0000a2b0
        /*132c*/ 	.word	0x00000000
        /*1330*/ 	.word	0x00000000
        /*1334*/ 	.short	0x010a
        /*1336*/ 	.byte	0xff
	.zero		1


	//   ....[37]....
        /*1338*/ 	.word	0x0000a310
        /*133c*/ 	.word	0x00000000
        /*1340*/ 	.word	0x00000000
        /*1344*/ 	.short	0x010a
        /*1346*/ 	.byte	0xff
	.zero		1


	//   ....[38]....
        /*1348*/ 	.word	0x0000a370
        /*134c*/ 	.word	0x00000000
        /*1350*/ 	.word	0x00000000
        /*1354*/ 	.short	0x010a
        /*1356*/ 	.byte	0xff
	.zero		1


	//   ....[39]....
        /*1358*/ 	.word	0x0000a3c0
        /*135c*/ 	.word	0x0000000c
        /*1360*/ 	.word	0x00000380
        /*1364*/ 	.short	0x010a
        /*1366*/ 	.byte	0xff
	.zero		1


	//   ....[40]....
        /*1368*/ 	.word	0x0000a420
        /*136c*/ 	.word	0x00000000
        /*1370*/ 	.word	0x00000378
        /*1374*/ 	.short	0x010a
        /*1376*/ 	.byte	0xff
	.zero		1


	//   ....[41]....
        /*1378*/ 	.word	0x0000a480
        /*137c*/ 	.word	0x00000000
        /*1380*/ 	.word	0x00000368
        /*1384*/ 	.short	0x010a
        /*1386*/ 	.byte	0xff
	.zero		1


	//   ....[42]....
        /*1388*/ 	.word	0x0000a4d0
        /*138c*/ 	.word	0x00000003
        /*1390*/ 	.word	0x00000380
        /*1394*/ 	.short	0x010a
        /*1396*/ 	.byte	0xff
	.zero		1


	//   ....[43]....
        /*1398*/ 	.word	0x0000a530
        /*139c*/ 	.word	0x00000000
        /*13a0*/ 	.word	0x00000360
        /*13a4*/ 	.short	0x010a
        /*13a6*/ 	.byte	0xff
	.zero		1


	//   ....[44]....
        /*13a8*/ 	.word	0x0000a580
        /*13ac*/ 	.word	0x00000016
        /*13b0*/ 	.word	0x000003a0
        /*13b4*/ 	.short	0x010a
        /*13b6*/ 	.byte	0xff
	.zero		1


	//----- nvinfo : EIATTR_NUM_MBARRIERS
	.align		4
.L_47:
        /*13b8*/ 	.byte	0x03, 0x38
        /*13ba*/ 	.short	0x0080


	//----- nvinfo : EIATTR_EXIT_INSTR_OFFSETS
	.align		4
        /*13bc*/ 	.byte	0x04, 0x1c
        /*13be*/ 	.short	(.L_49 - .L_48)


	//   ....[0]....
.L_48:
        /*13c0*/ 	.word	0x00004cb0


	//   ....[1]....
        /*13c4*/ 	.word	0x000051a0


	//   ....[2]....
        /*13c8*/ 	.word	0x00005200


	//   ....[3]....
        /*13cc*/ 	.word	0x00006020


	//   ....[4]....
        /*13d0*/ 	.word	0x00006c50


	//   ....[5]....
        /*13d4*/ 	.word	0x00006c90


	//   ....[6]....
        /*13d8*/ 	.word	0x00008a80


	//----- nvinfo : EIATTR_MAX_THREADS
	.align		4
.L_49:
        /*13dc*/ 	.byte	0x04, 0x05
        /*13de*/ 	.short	(.L_51 - .L_50)
.L_50:
        /*13e0*/ 	.word	0x00000100
        /*13e4*/ 	.word	0x00000001
        /*13e8*/ 	.word	0x00000001


	//----- nvinfo : EIATTR_CRS_STACK_SIZE
	.align		4
.L_51:
        /*13ec*/ 	.byte	0x04, 0x1e
        /*13ee*/ 	.short	(.L_53 - .L_52)
.L_52:
        /*13f0*/ 	.word	0x00000000


	//----- nvinfo : EIATTR_CBANK_PARAM_SIZE
	.align		4
.L_53:
        /*13f4*/ 	.byte	0x03, 0x19
        /*13f6*/ 	.short	0x0800


	//----- nvinfo : EIATTR_PARAM_CBANK
	.align		4
        /*13f8*/ 	.byte	0x04, 0x0a
        /*13fa*/ 	.short	(.L_55 - .L_54)
	.align		4
.L_54:
        /*13fc*/ 	.word	index@(.nv.constant0._ZN7cutlass13device_kernelINS_4gemm6kernel13GemmUniversalIN4cute5tupleIJiiiiEEENS1_10collective13CollectiveMmaINS1_35MainloopSm100TmaUmmaWarpSpecializedILi54ELi2ELi4ENS5_IJNS4_1CILi2EEESB_NSA_ILi1EEEEEEEENS5_IJNSA_ILi64EEESF_NSA_ILi32EEEEEENS_12float_e4m3_tENS5_IJlSC_lEEESI_SJ_NS4_8TiledMMAINS4_8MMA_AtomIJNS4_10MMA_TraitsINS4_19SM100_MMA_F8F6F4_SSEJSI_SI_fSF_SF_NS4_17integral_constantINS4_4UMMA5MajorELSQ_0EEESR_NSO_INSP_7ScaleInELSS_0EEEST_EEEEEENS4_6LayoutINS5_IJSC_SC_SC_EEENS5_IJNSA_ILi0EEESY_SY_EEEEENS5_IJNS4_10UnderscoreES11_S11_EEEEENS4_23SM90_TMA_LOAD_MULTICASTENS4_14ComposedLayoutINS4_7SwizzleILi1ELi4ELi3EEENS4_18smem_ptr_flag_bitsILi8EEENSW_INS5_IJNSA_ILi8EEESG_EEENS5_IJSG_SC_EEEEEEEvNS4_8identityES14_S1E_vS1F_EENS_8epilogue10collective18CollectiveEpilogueINS1H_23Sm100TmaWarpSpecializedILi1ELi1ELi32ELb0ELb0EEEJSH_NS5_IJNSW_ISF_SC_EES1M_EEESI_SJ_SI_SJ_NS1H_6fusion15FusionCallbacksIS1L_NS1O_17LinearCombinationISI_fSI_fLNS_15FloatRoundStyleE2EEESH_S1N_JEEENS4_5SM1004TMEM4LOAD26SM100_TMEM_LOAD_16dp32b32xENS4_13SM90_TMA_LOADENS15_INS16_ILi2ELi4ELi3EEES19_NSW_INS5_IJS1A_SF_EEENS5_IJSF_SC_EEEEEEENS4_39AutoVectorizingCopyWithAssumedAlignmentILi128EEENS4_14SM90_TMA_STOREES23_S25_S25_EEEvvEEEEvNT_6ParamsE)
        /*1400*/ 	.short	0x0380
        /*1402*/ 	.short	0x0800


	//----- nvinfo : EIATTR_SW_WAR
	.align		4
.L_55:
        /*1404*/ 	.byte	0x04, 0x36
        /*1406*/ 	.short	(.L_57 - .L_56)
.L_56:
        /*1408*/ 	.word	0x00000008
.L_57:


//--------------------- .nv.callgraph             --------------------------
	.section	.nv.callgraph,"",@"SHT_CUDA_CALLGRAPH"
	.align	4
	.sectionentsize	8
	.align		4
        /*0000*/ 	.word	0x00000000
	.align		4
        /*0004*/ 	.word	0xffffffff
	.align		4
        /*0008*/ 	.word	index@(_ZN7cutlass13device_kernelINS_4gemm6kernel13GemmUniversalIN4cute5tupleIJiiiiEEENS1_10collective13CollectiveMmaINS1_35MainloopSm100TmaUmmaWarpSpecializedILi54ELi2ELi4ENS5_IJNS4_1CILi2EEESB_NSA_ILi1EEEEEEEENS5_IJNSA_ILi64EEESF_NSA_ILi32EEEEEENS_12float_e4m3_tENS5_IJlSC_lEEESI_SJ_NS4_8TiledMMAINS4_8MMA_AtomIJNS4_10MMA_TraitsINS4_19SM100_MMA_F8F6F4_SSEJSI_SI_fSF_SF_NS4_17integral_constantINS4_4UMMA5MajorELSQ_0EEESR_NSO_INSP_7ScaleInELSS_0EEEST_EEEEEENS4_6LayoutINS5_IJSC_SC_SC_EEENS5_IJNSA_ILi0EEESY_SY_EEEEENS5_IJNS4_10UnderscoreES11_S11_EEEEENS4_23SM90_TMA_LOAD_MULTICASTENS4_14ComposedLayoutINS4_7SwizzleILi1ELi4ELi3EEENS4_18smem_ptr_flag_bitsILi8EEENSW_INS5_IJNSA_ILi8EEESG_EEENS5_IJSG_SC_EEEEEEEvNS4_8identityES14_S1E_vS1F_EENS_8epilogue10collective18CollectiveEpilogueINS1H_23Sm100TmaWarpSpecializedILi1ELi1ELi32ELb0ELb0EEEJSH_NS5_IJNSW_ISF_SC_EES1M_EEESI_SJ_SI_SJ_NS1H_6fusion15FusionCallbacksIS1L_NS1O_17LinearCombinationISI_fSI_fLNS_15FloatRoundStyleE2EEESH_S1N_JEEENS4_5SM1004TMEM4LOAD26SM100_TMEM_LOAD_16dp32b32xENS4_13SM90_TMA_LOADENS15_INS16_ILi2ELi4ELi3EEES19_NSW_INS5_IJS1A_SF_EEENS5_IJSF_SC_EEEEEEENS4_39AutoVectorizingCopyWithAssumedAlignmentILi128EEENS4_14SM90_TMA_STOREES23_S25_S25_EEEvvEEEEvNT_6ParamsE)
	.align		4
        /*000c*/ 	.word	index@(__assertfail)
	.align		4
        /*0010*/ 	.word	0x00000000
	.align		4
        /*0014*/ 	.word	0xfffffffe
	.align		4
        /*0018*/ 	.word	0x00000000
	.align		4
        /*001c*/ 	.word	0xfffffffd
	.align		4
        /*0020*/ 	.word	0x00000000
	.align		4
        /*0024*/ 	.word	0xfffffffc


//--------------------- .nv.constant4             --------------------------
	.section	.nv.constant4,"a",@progbits
	.align	8
	.align		8
.nv.constant4:
        /*0000*/ 	.dword	__assertfail
	.align		8
        /*0008*/ 	.dword	__unnamed_1
	.align		8
        /*0010*/ 	.dword	__unnamed_2
	.align		8
        /*0018*/ 	.dword	_ZN39_INTERNAL_a791f5d7_4_k_cu_43e1b33f_79714cuda3std3__45__cpo5beginE
	.align		8
        /*0020*/ 	.dword	_ZN39_INTERNAL_a791f5d7_4_k_cu_43e1b33f_79714cuda3std3__45__cpo3endE
	.align		8
        /*0028*/ 	.dword	_ZN39_INTERNAL_a791f5d7_4_k_cu_43e1b33f_79714cuda3std3__45__cpo6cbeginE
	.align		8
        /*0030*/ 	.dword	_ZN39_INTERNAL_a791f5d7_4_k_cu_43e1b33f_79714cuda3std3__45__cpo4cendE
	.align		8
        /*0038*/ 	.dword	_ZN39_INTERNAL_a791f5d7_4_k_cu_43e1b33f_79714cuda3std3__441_GLOBAL__N__a791f5d7_4_k_cu_43e1b33f_79716ignoreE
	.align		8
        /*0040*/ 	.dword	_ZN39_INTERNAL_a791f5d7_4_k_cu_43e1b33f_79714cuda3std3__419piecewise_constructE
	.align		8
        /*0048*/ 	.dword	_ZN39_INTERNAL_a791f5d7_4_k_cu_43e1b33f_79714cuda3std3__48in_placeE
	.align		8
        /*0050*/ 	.dword	_ZN39_INTERNAL_a791f5d7_4_k_cu_43e1b33f_79714cuda3std6ranges3__45__cpo4swapE
	.align		8
        /*0058*/ 	.dword	_ZN39_INTERNAL_a791f5d7_4_k_cu_43e1b33f_79714cuda3std6ranges3__45__cpo9iter_moveE
	.align		8
        /*0060*/ 	.dword	_ZN39_INTERNAL_a791f5d7_4_k_cu_43e1b33f_79714cute7productE
	.align		8
        /*0068*/ 	.dword	_ZN39_INTERNAL_a791f5d7_4_k_cu_43e1b33f_79714cute1_E
	.align		8
        /*0070*/ 	.dword	$str$25
	.align		8
        /*0078*/ 	.dword	$str$26
	.align		8
        /*0080*/ 	.dword	$str$27
	.align		8
        /*0088*/ 	.dword	$str$28


//--------------------- .text._ZN7cutlass13device_kernelINS_4gemm6kernel13GemmUniversalIN4cute5tupleIJiiiiEEENS1_10collective13CollectiveMmaINS1_35MainloopSm100TmaUmmaWarpSpecializedILi54ELi2ELi4ENS5_IJNS4_1CILi2EEESB_NSA_ILi1EEEEEEEENS5_IJNSA_ILi64EEESF_NSA_ILi32EEEEEENS_12float_e4m3_tENS5_IJlSC_lEEESI_SJ_NS4_8TiledMMAINS4_8MMA_AtomIJNS4_10MMA_TraitsINS4_19SM100_MMA_F8F6F4_SSEJSI_SI_fSF_SF_NS4_17integral_constantINS4_4UMMA5MajorELSQ_0EEESR_NSO_INSP_7ScaleInELSS_0EEEST_EEEEEENS4_6LayoutINS5_IJSC_SC_SC_EEENS5_IJNSA_ILi0EEESY_SY_EEEEENS5_IJNS4_10UnderscoreES11_S11_EEEEENS4_23SM90_TMA_LOAD_MULTICASTENS4_14ComposedLayoutINS4_7SwizzleILi1ELi4ELi3EEENS4_18smem_ptr_flag_bitsILi8EEENSW_INS5_IJNSA_ILi8EEESG_EEENS5_IJSG_SC_EEEEEEEvNS4_8identityES14_S1E_vS1F_EENS_8epilogue10collective18CollectiveEpilogueINS1H_23Sm100TmaWarpSpecializedILi1ELi1ELi32ELb0ELb0EEEJSH_NS5_IJNSW_ISF_SC_EES1M_EEESI_SJ_SI_SJ_NS1H_6fusion15FusionCallbacksIS1L_NS1O_17LinearCombinationISI_fSI_fLNS_15FloatRoundStyleE2EEESH_S1N_JEEENS4_5SM1004TMEM4LOAD26SM100_TMEM_LOAD_16dp32b32xENS4_13SM90_TMA_LOADENS15_INS16_ILi2ELi4ELi3EEES19_NSW_INS5_IJS1A_SF_EEENS5_IJSF_SC_EEEEEEENS4_39AutoVectorizingCopyWithAssumedAlignmentILi128EEENS4_14SM90_TMA_STOREES23_S25_S25_EEEvvEEEEvNT_6ParamsE --------------------------
	.section	.text._ZN7cutlass13device_kernelINS_4gemm6kernel13GemmUniversalIN4cute5tupleIJiiiiEEENS1_10collective13CollectiveMmaINS1_35MainloopSm100TmaUmmaWarpSpecializedILi54ELi2ELi4ENS5_IJNS4_1CILi2EEESB_NSA_ILi1EEEEEEEENS5_IJNSA_ILi64EEESF_NSA_ILi32EEEEEENS_12float_e4m3_tENS5_IJlSC_lEEESI_SJ_NS4_8TiledMMAINS4_8MMA_AtomIJNS4_10MMA_TraitsINS4_19SM100_MMA_F8F6F4_SSEJSI_SI_fSF_SF_NS4_17integral_constantINS4_4UMMA5MajorELSQ_0EEESR_NSO_INSP_7ScaleInELSS_0EEEST_EEEEEENS4_6LayoutINS5_IJSC_SC_SC_EEENS5_IJNSA_ILi0EEESY_SY_EEEEENS5_IJNS4_10UnderscoreES11_S11_EEEEENS4_23SM90_TMA_LOAD_MULTICASTENS4_14ComposedLayoutINS4_7SwizzleILi1ELi4ELi3EEENS4_18smem_ptr_flag_bitsILi8EEENSW_INS5_IJNSA_ILi8EEESG_EEENS5_IJSG_SC_EEEEEEEvNS4_8identityES14_S1E_vS1F_EENS_8epilogue10collective18CollectiveEpilogueINS1H_23Sm100TmaWarpSpecializedILi1ELi1ELi32ELb0ELb0EEEJSH_NS5_IJNSW_ISF_SC_EES1M_EEESI_SJ_SI_SJ_NS1H_6fusion15FusionCallbacksIS1L_NS1O_17LinearCombinationISI_fSI_fLNS_15FloatRoundStyleE2EEESH_S1N_JEEENS4_5SM1004TMEM4LOAD26SM100_TMEM_LOAD_16dp32b32xENS4_13SM90_TMA_LOADENS15_INS16_ILi2ELi4ELi3EEES19_NSW_INS5_IJS1A_SF_EEENS5_IJSF_SC_EEEEEEENS4_39AutoVectorizingCopyWithAssumedAlignmentILi128EEENS4_14SM90_TMA_STOREES23_S25_S25_EEEvvEEEEvNT_6ParamsE,"ax",@progbits
	.align	128
.text._ZN7cutlass13device_kernelINS_4gemm6kernel13GemmUniversalIN4cute5tupleIJiiiiEEENS1_10collective13CollectiveMmaINS1_35MainloopSm100TmaUmmaWarpSpecializedILi54ELi2ELi4ENS5_IJNS4_1CILi2EEESB_NSA_ILi1EEEEEEEENS5_IJNSA_ILi64EEESF_NSA_ILi32EEEEEENS_12float_e4m3_tENS5_IJlSC_lEEESI_SJ_NS4_8TiledMMAINS4_8MMA_AtomIJNS4_10MMA_TraitsINS4_19SM100_MMA_F8F6F4_SSEJSI_SI_fSF_SF_NS4_17integral_constantINS4_4UMMA5MajorELSQ_0EEESR_NSO_INSP_7ScaleInELSS_0EEEST_EEEEEENS4_6LayoutINS5_IJSC_SC_SC_EEENS5_IJNSA_ILi0EEESY_SY_EEEEENS5_IJNS4_10UnderscoreES11_S11_EEEEENS4_23SM90_TMA_LOAD_MULTICASTENS4_14ComposedLayoutINS4_7SwizzleILi1ELi4ELi3EEENS4_18smem_ptr_flag_bitsILi8EEENSW_INS5_IJNSA_ILi8EEESG_EEENS5_IJSG_SC_EEEEEEEvNS4_8identityES14_S1E_vS1F_EENS_8epilogue10collective18CollectiveEpilogueINS1H_23Sm100TmaWarpSpecializedILi1ELi1ELi32ELb0ELb0EEEJSH_NS5_IJNSW_ISF_SC_EES1M_EEESI_SJ_SI_SJ_NS1H_6fusion15FusionCallbacksIS1L_NS1O_17LinearCombinationISI_fSI_fLNS_15FloatRoundStyleE2EEESH_S1N_JEEENS4_5SM1004TMEM4LOAD26SM100_TMEM_LOAD_16dp32b32xENS4_13SM90_TMA_LOADENS15_INS16_ILi2ELi4ELi3EEES19_NSW_INS5_IJS1A_SF_EEENS5_IJSF_SC_EEEEEEENS4_39AutoVectorizingCopyWithAssumedAlignmentILi128EEENS4_14SM90_TMA_STOREES23_S25_S25_EEEvvEEEEvNT_6ParamsE:
        .type           _ZN7cutlass13device_kernelINS_4gemm6kernel13GemmUniversalIN4cute5tupleIJiiiiEEENS1_10collective13CollectiveMmaINS1_35MainloopSm100TmaUmmaWarpSpecializedILi54ELi2ELi4ENS5_IJNS4_1CILi2EEESB_NSA_ILi1EEEEEEEENS5_IJNSA_ILi64EEESF_NSA_ILi32EEEEEENS_12float_e4m3_tENS5_IJlSC_lEEESI_SJ_NS4_8TiledMMAINS4_8MMA_AtomIJNS4_10MMA_TraitsINS4_19SM100_MMA_F8F6F4_SSEJSI_SI_fSF_SF_NS4_17integral_constantINS4_4UMMA5MajorELSQ_0EEESR_NSO_INSP_7ScaleInELSS_0EEEST_EEEEEENS4_6LayoutINS5_IJSC_SC_SC_EEENS5_IJNSA_ILi0EEESY_SY_EEEEENS5_IJNS4_10UnderscoreES11_S11_EEEEENS4_23SM90_TMA_LOAD_MULTICASTENS4_14ComposedLayoutINS4_7SwizzleILi1ELi4ELi3EEENS4_18smem_ptr_flag_bitsILi8EEENSW_INS5_IJNSA_ILi8EEESG_EEENS5_IJSG_SC_EEEEEEEvNS4_8identityES14_S1E_vS1F_EENS_8epilogue10collective18CollectiveEpilogueINS1H_23Sm100TmaWarpSpecializedILi1ELi1ELi32ELb0ELb0EEEJSH_NS5_IJNSW_ISF_SC_EES1M_EEESI_SJ_SI_SJ_NS1H_6fusion15FusionCallbacksIS1L_NS1O_17LinearCombinationISI_fSI_fLNS_15FloatRoundStyleE2EEESH_S1N_JEEENS4_5SM1004TMEM4LOAD26SM100_TMEM_LOAD_16dp32b32xENS4_13SM90_TMA_LOADENS15_INS16_ILi2ELi4ELi3EEES19_NSW_INS5_IJS1A_SF_EEENS5_IJSF_SC_EEEEEEENS4_39AutoVectorizingCopyWithAssumedAlignmentILi128EEENS4_14SM90_TMA_STOREES23_S25_S25_EEEvvEEEEvNT_6ParamsE,@function
        .size           _ZN7cutlass13device_kernelINS_4gemm6kernel13GemmUniversalIN4cute5tupleIJiiiiEEENS1_10collective13CollectiveMmaINS1_35MainloopSm100TmaUmmaWarpSpecializedILi54ELi2ELi4ENS5_IJNS4_1CILi2EEESB_NSA_ILi1EEEEEEEENS5_IJNSA_ILi64EEESF_NSA_ILi32EEEEEENS_12float_e4m3_tENS5_IJlSC_lEEESI_SJ_NS4_8TiledMMAINS4_8MMA_AtomIJNS4_10MMA_TraitsINS4_19SM100_MMA_F8F6F4_SSEJSI_SI_fSF_SF_NS4_17integral_constantINS4_4UMMA5MajorELSQ_0EEESR_NSO_INSP_7ScaleInELSS_0EEEST_EEEEEENS4_6LayoutINS5_IJSC_SC_SC_EEENS5_IJNSA_ILi0EEESY_SY_EEEEENS5_IJNS4_10UnderscoreES11_S11_EEEEENS4_23SM90_TMA_LOAD_MULTICASTENS4_14ComposedLayoutINS4_7SwizzleILi1ELi4ELi3EEENS4_18smem_ptr_flag_bitsILi8EEENSW_INS5_IJNSA_ILi8EEESG_EEENS5_IJSG_SC_EEEEEEEvNS4_8identityES14_S1E_vS1F_EENS_8epilogue10collective18CollectiveEpilogueINS1H_23Sm100TmaWarpSpecializedILi1ELi1ELi32ELb0ELb0EEEJSH_NS5_IJNSW_ISF_SC_EES1M_EEESI_SJ_SI_SJ_NS1H_6fusion15FusionCallbacksIS1L_NS1O_17LinearCombinationISI_fSI_fLNS_15FloatRoundStyleE2EEESH_S1N_JEEENS4_5SM1004TMEM4LOAD26SM100_TMEM_LOAD_16dp32b32xENS4_13SM90_TMA_LOADENS15_INS16_ILi2ELi4ELi3EEES19_NSW_INS5_IJS1A_SF_EEENS5_IJSF_SC_EEEEEEENS4_39AutoVectorizingCopyWithAssumedAlignmentILi128EEENS4_14SM90_TMA_STOREES23_S25_S25_EEEvvEEEEvNT_6ParamsE,(.L_x_286 - _ZN7cutlass13device_kernelINS_4gemm6kernel13GemmUniversalIN4cute5tupleIJiiiiEEENS1_10collective13CollectiveMmaINS1_35MainloopSm100TmaUmmaWarpSpecializedILi54ELi2ELi4ENS5_IJNS4_1CILi2EEESB_NSA_ILi1EEEEEEEENS5_IJNSA_ILi64EEESF_NSA_ILi32EEEEEENS_12float_e4m3_tENS5_IJlSC_lEEESI_SJ_NS4_8TiledMMAINS4_8MMA_AtomIJNS4_10MMA_TraitsINS4_19SM100_MMA_F8F6F4_SSEJSI_SI_fSF_SF_NS4_17integral_constantINS4_4UMMA5MajorELSQ_0EEESR_NSO_INSP_7ScaleInELSS_0EEEST_EEEEEENS4_6LayoutINS5_IJSC_SC_SC_EEENS5_IJNSA_ILi0EEESY_SY_EEEEENS5_IJNS4_10UnderscoreES11_S11_EEEEENS4_23SM90_TMA_LOAD_MULTICASTENS4_14ComposedLayoutINS4_7SwizzleILi1ELi4ELi3EEENS4_18smem_ptr_flag_bitsILi8EEENSW_INS5_IJNSA_ILi8EEESG_EEENS5_IJSG_SC_EEEEEEEvNS4_8identityES14_S1E_vS1F_EENS_8epilogue10collective18CollectiveEpilogueINS1H_23Sm100TmaWarpSpecializedILi1ELi1ELi32ELb0ELb0EEEJSH_NS5_IJNSW_ISF_SC_EES1M_EEESI_SJ_SI_SJ_NS1H_6fusion15FusionCallbacksIS1L_NS1O_17LinearCombinationISI_fSI_fLNS_15FloatRoundStyleE2EEESH_S1N_JEEENS4_5SM1004TMEM4LOAD26SM100_TMEM_LOAD_16dp32b32xENS4_13SM90_TMA_LOADENS15_INS16_ILi2ELi4ELi3EEES19_NSW_INS5_IJS1A_SF_EEENS5_IJSF_SC_EEEEEEENS4_39AutoVectorizingCopyWithAssumedAlignmentILi128EEENS4_14SM90_TMA_STOREES23_S25_S25_EEEvvEEEEvNT_6ParamsE)
        .other          _ZN7cutlass13device_kernelINS_4gemm6kernel13GemmUniversalIN4cute5tupleIJiiiiEEENS1_10collective13CollectiveMmaINS1_35MainloopSm100TmaUmmaWarpSpecializedILi54ELi2ELi4ENS5_IJNS4_1CILi2EEESB_NSA_ILi1EEEEEEEENS5_IJNSA_ILi64EEESF_NSA_ILi32EEEEEENS_12float_e4m3_tENS5_IJlSC_lEEESI_SJ_NS4_8TiledMMAINS4_8MMA_AtomIJNS4_10MMA_TraitsINS4_19SM100_MMA_F8F6F4_SSEJSI_SI_fSF_SF_NS4_17integral_constantINS4_4UMMA5MajorELSQ_0EEESR_NSO_INSP_7ScaleInELSS_0EEEST_EEEEEENS4_6LayoutINS5_IJSC_SC_SC_EEENS5_IJNSA_ILi0EEESY_SY_EEEEENS5_IJNS4_10UnderscoreES11_S11_EEEEENS4_23SM90_TMA_LOAD_MULTICASTENS4_14ComposedLayoutINS4_7SwizzleILi1ELi4ELi3EEENS4_18smem_ptr_flag_bitsILi8EEENSW_INS5_IJNSA_ILi8EEESG_EEENS5_IJSG_SC_EEEEEEEvNS4_8identityES14_S1E_vS1F_EENS_8epilogue10collective18CollectiveEpilogueINS1H_23Sm100TmaWarpSpecializedILi1ELi1ELi32ELb0ELb0EEEJSH_NS5_IJNSW_ISF_SC_EES1M_EEESI_SJ_SI_SJ_NS1H_6fusion15FusionCallbacksIS1L_NS1O_17LinearCombinationISI_fSI_fLNS_15FloatRoundStyleE2EEESH_S1N_JEEENS4_5SM1004TMEM4LOAD26SM100_TMEM_LOAD_16dp32b32xENS4_13SM90_TMA_LOADENS15_INS16_ILi2ELi4ELi3EEES19_NSW_INS5_IJS1A_SF_EEENS5_IJSF_SC_EEEEEEENS4_39AutoVectorizingCopyWithAssumedAlignmentILi128EEENS4_14SM90_TMA_STOREES23_S25_S25_EEEvvEEEEvNT_6ParamsE,@"STO_CUDA_ENTRY STV_DEFAULT"
_ZN7cutlass13device_kernelINS_4gemm6kernel13GemmUniversalIN4cute5tupleIJiiiiEEENS1_10collective13CollectiveMmaINS1_35MainloopSm100TmaUmmaWarpSpecializedILi54ELi2ELi4ENS5_IJNS4_1CILi2EEESB_NSA_ILi1EEEEEEEENS5_IJNSA_ILi64EEESF_NSA_ILi32EEEEEENS_12float_e4m3_tENS5_IJlSC_lEEESI_SJ_NS4_8TiledMMAINS4_8MMA_AtomIJNS4_10MMA_TraitsINS4_19SM100_MMA_F8F6F4_SSEJSI_SI_fSF_SF_NS4_17integral_constantINS4_4UMMA5MajorELSQ_0EEESR_NSO_INSP_7ScaleInELSS_0EEEST_EEEEEENS4_6LayoutINS5_IJSC_SC_SC_EEENS5_IJNSA_ILi0EEESY_SY_EEEEENS5_IJNS4_10UnderscoreES11_S11_EEEEENS4_23SM90_TMA_LOAD_MULTICASTENS4_14ComposedLayoutINS4_7SwizzleILi1ELi4ELi3EEENS4_18smem_ptr_flag_bitsILi8EEENSW_INS5_IJNSA_ILi8EEESG_EEENS5_IJSG_SC_EEEEEEEvNS4_8identityES14_S1E_vS1F_EENS_8epilogue10collective18CollectiveEpilogueINS1H_23Sm100TmaWarpSpecializedILi1ELi1ELi32ELb0ELb0EEEJSH_NS5_IJNSW_ISF_SC_EES1M_EEESI_SJ_SI_SJ_NS1H_6fusion15FusionCallbacksIS1L_NS1O_17LinearCombinationISI_fSI_fLNS_15FloatRoundStyleE2EEESH_S1N_JEEENS4_5SM1004TMEM4LOAD26SM100_TMEM_LOAD_16dp32b32xENS4_13SM90_TMA_LOADENS15_INS16_ILi2ELi4ELi3EEES19_NSW_INS5_IJS1A_SF_EEENS5_IJSF_SC_EEEEEEENS4_39AutoVectorizingCopyWithAssumedAlignmentILi128EEENS4_14SM90_TMA_STOREES23_S25_S25_EEEvvEEEEvNT_6ParamsE:
[----:B------:R-:W1:Y:S01]  /*0000*/  LDC R1, c[0x0][0x37c] ;  /* 0x0000df00ff017b82 */ /* 0x000e620000000800 */
[----:B------:R-:W2:Y:S01]  /*0010*/  S2R R76, SR_TID.X ;  /* 0x00000000004c7919 */ /* 0x000ea20000002100 */
[----:B------:R-:W3:Y:S01]  /*0020*/  LDCU.64 UR8, c[0x0][0x890] ;  /* 0x00011200ff0877ac */ /* 0x000ee20008000a00 */
[----:B------:R-:W-:Y:S02]  /*0030*/  PRMT R79, RZ, 0x7610, R79 ;  /* 0x00007610ff4f7816 */ /* 0x000fe4000000004f */
[----:B------:R-:W-:Y:S01]  /*0040*/  ELECT P3, URZ, PT ;  /* 0x0000000000ff782f */ /* 0x000fe20003860000 */
[----:B---3--:R-:W-:-:S04]  /*0050*/  UISETP.NE.U32.AND UP0, UPT, UR8, URZ, UPT ;  /* 0x000000ff0800728c */ /* 0x008fc8000bf05070 */
[----:B------:R-:W-:Y:S01]  /*0060*/  UISETP.NE.AND.EX UP0, UPT, UR9, URZ, UPT, UP0 ;  /* 0x000000ff0900728c */ /* 0x000fe2000bf05300 */
[----:B--2---:R-:W-:-:S05]  /*0070*/  SHF.R.U32.HI R80, RZ, 0x5, R76 ;  /* 0x00000005ff507819 */ /* 0x004fca000001164c */
[----:B------:R-:W2:Y:S02]  /*0080*/  SHFL.IDX PT, R0, R80, RZ, 0x1f ;  /* 0x00001fff50007589 */ /* 0x000ea400000e0000 */
[----:B--2---:R-:W-:Y:S01]  /*0090*/  R2UR UR22, R0 ;  /* 0x00000000001672ca */ /* 0x004fe200000e0000 */
[----:B-1----:R-:W-:-:S14]  /*00a0*/  BRA.U UP0, `(.L_x_0) ;  /* 0x0000000100307547 */ /* 0x002fdc000b800000 */
[----:B------:R-:W1:Y:S02]  /*00b0*/  LDCU.64 UR4, c[0x0][0x888] ;  /* 0x00011100ff0477ac */ /* 0x000e640008000a00 */
[----:B-1----:R-:W-:-:S04]  /*00c0*/  UISETP.NE.U32.AND UP0, UPT, UR4, URZ, UPT ;  /* 0x000000ff0400728c */ /* 0x002fc8000bf05070 */
[----:B------:R-:W-:-:S09]  /*00d0*/  UISETP.NE.AND.EX UP0, UPT, UR5, URZ, UPT, UP0 ;  /* 0x000000ff0500728c */ /* 0x000fd2000bf05300 */
[----:B------:R-:W-:Y:S05]  /*00e0*/  BRA.U !UP0, `(.L_x_1) ;  /* 0x0000000108147547 */ /* 0x000fea000b800000 */
[----:B------:R-:W1:Y:S01]  /*00f0*/  LDC.64 R2, c[0x0][0x888] ;  /* 0x00022200ff027b82 */ /* 0x000e620000000a00 */
[----:B------:R-:W1:Y:S02]  /*0100*/  LDCU.64 UR4, c[0x0][0x358] ;  /* 0x00006b00ff0477ac */ /* 0x000e640008000a00 */
[----:B-1----:R1:W5:Y:S01]  /*0110*/  LDG.E R39, desc[UR4][R2.64] ;  /* 0x0000000402277981 */ /* 0x002362000c1e1900 */
[----:B------:R-:W-:Y:S01]  /*0120*/  HFMA2 R79, -RZ, RZ, 0, 5.9604644775390625e-08 ;  /* 0x00000001ff4f7431 */ /* 0x000fe200000001ff */
[----:B------:R-:W-:Y:S05]  /*0130*/  BRA `(.L_x_0) ;  /* 0x00000000000c7947 */ /* 0x000fea0003800000 */
.L_x_1:
[----:B------:R-:W1:Y:S01]  /*0140*/  LDCU UR4, c[0x0][0x880] ;  /* 0x00011000ff0477ac */ /* 0x000e620008000800 */
[----:B------:R-:W-:Y:S01]  /*0150*/  HFMA2 R79, -RZ, RZ, 0, 5.9604644775390625e-08 ;  /* 0x00000001ff4f7431 */ /* 0x000fe200000001ff */
[----:B-1----:R-:W-:-:S07]  /*0160*/  MOV R39, UR4 ;  /* 0x0000000400277c02 */ /* 0x002fce0008000f00 */
.L_x_0:
[----:B------:R-:W2:Y:S02]  /*0170*/  LDCU.64 UR4, c[0x0][0x8b0] ;  /* 0x00011600ff0477ac */ /* 0x000ea40008000a00 */
[----:B--2---:R-:W-:-:S04]  /*0180*/  UISETP.NE.U32.AND UP0, UPT, UR4, URZ, UPT ;  /* 0x000000ff0400728c */ /* 0x004fc8000bf05070 */
[----:B------:R-:W-:-:S09]  /*0190*/  UISETP.NE.AND.EX UP0, UPT, UR5, URZ, UPT, UP0 ;  /* 0x000000ff0500728c */ /* 0x000fd2000bf05300 */
[----:B------:R-:W-:Y:S05]  /*01a0*/  BRA.U UP0, `(.L_x_2) ;  /* 0x0000000100287547 */ /* 0x000fea000b800000 */
[----:B------:R-:W2:Y:S02]  /*01b0*/  LDCU.64 UR4, c[0x0][0x8a8] ;  /* 0x00011500ff0477ac */ /* 0x000ea40008000a00 */
[----:B--2---:R-:W-:-:S04]  /*01c0*/  UISETP.NE.U32.AND UP0, UPT, UR4, URZ, UPT ;  /* 0x000000ff0400728c */ /* 0x004fc8000bf05070 */
[----:B------:R-:W-:-:S09]  /*01d0*/  UISETP.NE.AND.EX UP0, UPT, UR5, URZ, UPT, UP0 ;  /* 0x000000ff0500728c */ /* 0x000fd2000bf05300 */
[----:B------:R-:W-:Y:S05]  /*01e0*/  BRA.U !UP0, `(.L_x_3) ;  /* 0x0000000108107547 */ /* 0x000fea000b800000 */
[----:B-1----:R-:W1:Y:S01]  /*01f0*/  LDC.64 R2, c[0x0][0x8a8] ;  /* 0x00022a00ff027b82 */ /* 0x002e620000000a00 */
[----:B------:R-:W1:Y:S02]  /*0200*/  LDCU.64 UR4, c[0x0][0x358] ;  /* 0x00006b00ff0477ac */ /* 0x000e640008000a00 */
[----:B-1----:R2:W5:Y:S01]  /*0210*/  LDG.E R38, desc[UR4][R2.64] ;  /* 0x0000000402267981 */ /* 0x002562000c1e1900 */
[----:B------:R-:W-:Y:S05]  /*0220*/  BRA `(.L_x_2) ;  /* 0x0000000000087947 */ /* 0x000fea0003800000 */
.L_x_3:
[----:B------:R-:W2:Y:S02]  /*0230*/  LDCU UR4, c[0x0][0x8a0] ;  /* 0x00011400ff0477ac */ /* 0x000ea40008000800 */
[----:B--2---:R-:W-:Y:S02]  /*0240*/  MOV R38, UR4 ;  /* 0x0000000400267c02 */ /* 0x004fe40008000f00 */
.L_x_2:
[----:B------:R-:W-:Y:S01]  /*0250*/  IMAD.U32 R0, RZ, RZ, UR22 ;  /* 0x00000016ff007e24 */ /* 0x000fe2000f8e00ff */
[----:B------:R-:W-:Y:S04]  /*0260*/  BSSY.RECONVERGENT B0, `(.L_x_4) ;  /* 0x000000c000007945 */ /* 0x000fe80003800200 */
[C---:B------:R-:W-:Y:S02]  /*0270*/  ISETP.NE.OR P1, PT, R0.reuse, 0x1, !P3 ;  /* 0x000000010000780c */ /* 0x040fe40005f25670 */
[----:B------:R-:W-:-:S11]  /*0280*/  ISETP.NE.OR P0, PT, R0, 0x3, !P3 ;  /* 0x000000030000780c */ /* 0x000fd60005f05670 */
[----:B------:R-:W-:Y:S05]  /*0290*/  @P1 BRA `(.L_x_5) ;  /* 0x0000000000201947 */ /* 0x000fea0003800000 */
[----:B------:R-:W3:Y:S02]  /*02a0*/  LDCU.64 UR4, c[0x0][0x348] ;  /* 0x00006900ff0477ac */ /* 0x000ee40008000a00 */
[----:B---3--:R-:W-:Y:S02]  /*02b0*/  UIADD3 UR6, UP1, UPT, UR4, 0x80, URZ ;  /* 0x0000008004067890 */ /* 0x008fe4000ff3e0ff */
[----:B------:R-:W-:Y:S02]  /*02c0*/  UIADD3 UR4, UP0, UPT, UR4, 0x180, URZ ;  /* 0x0000018004047890 */ /* 0x000fe4000ff1e0ff */
[----:B------:R-:W-:Y:S02]  /*02d0*/  UIADD3.X UR7, UPT, UPT, URZ, UR5, URZ, UP1, !UPT ;  /* 0x00000005ff077290 */ /* 0x000fe40008ffe4ff */
[----:B------:R-:W-:-:S07]  /*02e0*/  UIADD3.X UR5, UPT, UPT, URZ, UR5, URZ, UP0, !UPT ;  /* 0x00000005ff057290 */ /* 0x000fce00087fe4ff */
[----:B------:R3:W-:Y:S02]  /*02f0*/  UTMACCTL.PF [UR6] ;  /* 0x00000000060079b9 */ /* 0x0007e40008040000 */
[----:B------:R3:W-:Y:S02]  /*0300*/  UTMACCTL.PF [UR4] ;  /* 0x00000000040079b9 */ /* 0x0007e40008040000 */
[----:B---3--:R-:W-:Y:S01]  /*0310*/  NOP ;  /* 0x0000000000007918 */ /* 0x008fe20000000000 */
.L_x_5:
[----:B------:R-:W-:Y:S05]  /*0320*/  BSYNC.RECONVERGENT B0 ;  /* 0x0000000000007941 */ /* 0x000fea0003800200 */
.L_x_4:
[----:B------:R-:W-:Y:S04]  /*0330*/  BSSY.RECONVERGENT B0, `(.L_x_6) ;  /* 0x000000a000007945 */ /* 0x000fe80003800200 */
        /* <DEDUP_REMOVED lines=9> */
.L_x_7:
[----:B------:R-:W-:Y:S05]  /*03d0*/  BSYNC.RECONVERGENT B0 ;  /* 0x0000000000007941 */ /* 0x000fea0003800200 */
.L_x_6:
[----:B------:R-:W3:Y:S01]  /*03e0*/  LDCU.64 UR4, c[0x0][0x888] ;  /* 0x00011100ff0477ac */ /* 0x000ee20008000a00 */
[----:B------:R-:W-:Y:S02]  /*03f0*/  UISETP.EQ.U32.AND UP1, UPT, UR8, URZ, UPT ;  /* 0x000000ff0800728c */ /* 0x000fe4000bf22070 */
[----:B------:R-:W-:Y:S02]  /*0400*/  UPLOP3.LUT UP3, UPT, UPT, UPT, UPT, 0x80, 0x8 ;  /* 0x000000000008789c */ /* 0x000fe40003f6f070 */
[----:B---3--:R-:W-:-:S04]  /*0410*/  UISETP.NE.U32.AND UP0, UPT, UR4, URZ, UPT ;  /* 0x000000ff0400728c */ /* 0x008fc8000bf05070 */
[----:B------:R-:W-:-:S04]  /*0420*/  UISETP.NE.AND.EX UP0, UPT, UR5, URZ, UPT, UP0 ;  /* 0x000000ff0500728c */ /* 0x000fc8000bf05300 */
[----:B------:R-:W-:-:S04]  /*0430*/  UISETP.EQ.OR.EX UP2, UPT, UR9, URZ, !UP0, UP1 ;  /* 0x000000ff0900728c */ /* 0x000fc8000c742710 */
[----:B------:R-:W-:-:S05]  /*0440*/  UP2UR UR61, UPR, URZ, 0x4 ;  /* 0x00000004ff3d7883 */ /* 0x000fca0008000000 */
[----:B------:R-:W-:Y:S07]  /*0450*/  BRA.U !UP2, `(.L_x_8) ;  /* 0x000000010a207547 */ /* 0x000fee000b800000 */
[----:B------:R-:W-:Y:S01]  /*0460*/  UISETP.NE.U32.AND UP1, UPT, UR8, URZ, UPT ;  /* 0x000000ff0800728c */ /* 0x000fe2000bf25070 */
[----:B-----5:R-:W-:Y:S01]  /*0470*/  FSETP.NEU.AND P0, PT, R39, RZ, PT ;  /* 0x000000ff2700720b */ /* 0x020fe20003f0d000 */
[----:B------:R-:W-:Y:S02]  /*0480*/  USEL UR4, URZ, 0xffffffff, UP0 ;  /* 0xffffffffff047887 */ /* 0x000fe40008000000 */
[----:B------:R-:W-:-:S10]  /*0490*/  UISETP.NE.AND.EX UP1, UPT, UR9, URZ, UPT, UP1 ;  /* 0x000000ff0900728c */ /* 0x000fd4000bf25310 */
[----:B------:R-:W-:Y:S01]  /*04a0*/  VOTEU.ANY UP0, P0 ;  /* 0x0000000000ff7886 */ /* 0x000fe20000000100 */
[----:B------:R-:W-:-:S04]  /*04b0*/  @!UP1 USEL UR4, URZ, 0xffffffff, UP0 ;  /* 0xffffffffff049887 */ /* 0x000fc80008000000 */
[----:B------:R-:W-:-:S04]  /*04c0*/  ULOP3.LUT UR4, UR4, 0x1, URZ, 0xc0, !UPT ;  /* 0x0000000104047892 */ /* 0x000fc8000f8ec0ff */
[----:B------:R-:W-:-:S11]  /*04d0*/  UISETP.NE.U32.AND UP3, UPT, UR4, 0x1, UPT ;  /* 0x000000010400788c */ /* 0x000fd6000bf65070 */
.L_x_8:
[----:B-12---:R-:W1:Y:S01]  /*04e0*/  SHFL.IDX PT, R2, R80, RZ, 0x1f ;  /* 0x00001fff50027589 */ /* 0x006e6200000e0000 */
[----:B------:R-:W-:-:S04]  /*04f0*/  UISETP.NE.AND UP0, UPT, UR22, 0x2, UPT ;  /* 0x000000021600788c */ /* 0x000fc8000bf05270 */
[----:B------:R-:W-:Y:S01]  /*0500*/  USEL UR34, URZ, 0x1, UP0 ;  /* 0x00000001ff227887 */ /* 0x000fe20008000000 */
[----:B-1----:R-:W-:-:S13]  /*0510*/  ISETP.NE.AND P0, PT, R2, RZ, PT ;  /* 0x000000ff0200720c */ /* 0x002fda0003f05270 */
[----:B------:R-:W-:Y:S05]  /*0520*/  @P0 BRA `(.L_x_9) ;  /* 0x0000000400f40947 */ /* 0x000fea0003800000 */
[----:B------:R-:W-:Y:S01]  /*0530*/  ELECT P0, URZ, PT ;  /* 0x0000000000ff782f */ /* 0x000fe20003800000 */
[----:B------:R-:W-:-:S12]  /*0540*/  BSSY.RECONVERGENT B0, `(.L_x_9) ;  /* 0x000007b000007945 */ /* 0x000fd80003800200 */
[----:B------:R-:W-:Y:S05]  /*0550*/  @!P0 BRA `(.L_x_10) ;  /* 0x0000000400e48947 */ /* 0x000fea0003800000 */
[----:B------:R-:W1:Y:S01]  /*0560*/  S2UR UR4, SR_CgaCtaId ;  /* 0x00000000000479c3 */ /* 0x000e620000008800 */
[----:B------:R-:W-:Y:S01]  /*0570*/  UMOV UR5, 0x400 ;  /* 0x0000040000057882 */ /* 0x000fe20000000000 */
[----:B------:R-:W-:Y:S01]  /*0580*/  UMOV UR8, 0x1 ;  /* 0x0000000100087882 */ /* 0x000fe20000000000 */
[----:B------:R-:W-:Y:S01]  /*0590*/  UMOV UR6, 0x3 ;  /* 0x0000000300067882 */ /* 0x000fe20000000000 */
[----:B------:R-:W-:-:S04]  /*05a0*/  UIADD3 UR8, UPT, UPT, -UR8, 0x100000, URZ ;  /* 0x0010000008087890 */ /* 0x000fc8000fffe1ff */
[----:B------:R-:W-:Y:S02]  /*05b0*/  USHF.L.U32 UR9, UR8, 0xb, URZ ;  /* 0x0000000b08097899 */ /* 0x000fe400080006ff */
[----:B------:R-:W-:Y:S02]  /*05c0*/  USHF.L.U32 UR8, UR8, 0x1, URZ ;  /* 0x0000000108087899 */ /* 0x000fe400080006ff */
[----:B------:R-:W-:-:S04]  /*05d0*/  UIADD3 UR6, UPT, UPT, -UR6, 0x100000, URZ ;  /* 0x0010000006067890 */ /* 0x000fc8000fffe1ff */
[----:B------:R-:W-:Y:S02]  /*05e0*/  USHF.L.U32 UR7, UR6, 0xb, URZ ;  /* 0x0000000b06077899 */ /* 0x000fe400080006ff */
[----:B------:R-:W-:Y:S02]  /*05f0*/  USHF.L.U32 UR6, UR6, 0x1, URZ ;  /* 0x0000000106067899 */ /* 0x000fe400080006ff */
[----:B-1----:R-:W-:Y:S01]  /*0600*/  ULEA UR4, UR4, UR5, 0x18 ;  /* 0x0000000504047291 */ /* 0x002fe2000f8ec0ff */
[----:B------:R-:W1:Y:S11]  /*0610*/  FENCE.VIEW.ASYNC.S ;  /* 0x00000000000073c6 */ /* 0x000e760000000000 */
[----:B-1----:R1:W2:Y:S01]  /*0620*/  SYNCS.EXCH.64 URZ, [UR4], UR8 ;  /* 0x0000000804ff75b2 */ /* 0x0022a20008000100 */
[----:B------:R1:W3:Y:S01]  /*0630*/  SYNCS.EXCH.64 URZ, [UR4+0x1b0], UR6 ;  /* 0x0001b00604ff75b2 */ /* 0x0002e20008000100 */
[----:B------:R1:W4:Y:S01]  /*0640*/  SYNCS.EXCH.64 URZ, [UR4+0x8], UR8 ;  /* 0x0000080804ff75b2 */ /* 0x0003220008000100 */
[----:B------:R1:W1:Y:S01]  /*0650*/  SYNCS.EXCH.64 URZ, [UR4+0x1b8], UR6 ;  /* 0x0001b80604ff75b2 */ /* 0x0002620008000100 */
        /* <DEDUP_REMOVED lines=104> */
[----:B--234-:R-:W-:Y:S01]  /*0ce0*/  NOP ;  /* 0x0000000000007918 */ /* 0x01cfe20000000000 */
.L_x_10:
[----:B-1----:R-:W-:Y:S05]  /*0cf0*/  BSYNC.RECONVERGENT B0 ;  /* 0x0000000000007941 */ /* 0x002fea0003800200 */
.L_x_9:
[----:B------:R-:W1:Y:S01]  /*0d00*/  SHFL.IDX PT, R2, R80, RZ, 0x1f ;  /* 0x00001fff50027589 */ /* 0x000e6200000e0000 */
[----:B------:R-:W-:Y:S01]  /*0d10*/  NOP ;  /* 0x0000000000007918 */ /* 0x000fe20000000000 */
[----:B-1----:R-:W-:-:S13]  /*0d20*/  ISETP.NE.AND P0, PT, R2, 0x1, PT ;  /* 0x000000010200780c */ /* 0x002fda0003f05270 */
[----:B------:R-:W-:Y:S05]  /*0d30*/  @P0 BRA `(.L_x_11) ;  /* 0x0000000000400947 */ /* 0x000fea0003800000 */
        /* <DEDUP_REMOVED lines=9> */
[----:B------:R-:W-:Y:S01]  /*0dd0*/  USHF.L.U32 UR6, UR6, 0x1, URZ ;  /* 0x0000000106067899 */ /* 0x000fe200080006ff */
[----:B------:R-:W-:Y:S01]  /*0de0*/  ELECT P0, URZ, PT ;  /* 0x0000000000ff782f */ /* 0x000fe20003800000 */
[----:B-1----:R-:W-:Y:S01]  /*0df0*/  ULEA UR4, UR4, UR5, 0x18 ;  /* 0x0000000504047291 */ /* 0x002fe2000f8ec0ff */
[----:B------:R-:W1:Y:S11]  /*0e00*/  FENCE.VIEW.ASYNC.S ;  /* 0x00000000000073c6 */ /* 0x000e760000000000 */
[----:B-1----:R1:W2:Y:S01]  /*0e10*/  SYNCS.EXCH.64 URZ, [UR4+0x360], UR8 ;  /* 0x0003600804ff75b2 */ /* 0x0022a20008000100 */
[----:B------:R1:W3:Y:S01]  /*0e20*/  SYNCS.EXCH.64 URZ, [UR4+0x368], UR6 ;  /* 0x0003680604ff75b2 */ /* 0x0002e20008000100 */
[----:B------:R-:W-:Y:S01]  /*0e30*/  NOP ;  /* 0x0000000000007918 */ /* 0x000fe20000000000 */
.L_x_11:
[----:B------:R-:W4:Y:S01]  /*0e40*/  SHFL.IDX PT, R2, R80, RZ, 0x1f ;  /* 0x00001fff50027589 */ /* 0x000f2200000e0000 */
[----:B------:R-:W-:Y:S01]  /*0e50*/  NOP ;  /* 0x0000000000007918 */ /* 0x000fe20000000000 */
[----:B----4-:R-:W-:-:S13]  /*0e60*/  ISETP.NE.AND P0, PT, R2, 0x3, PT ;  /* 0x000000030200780c */ /* 0x010fda0003f05270 */
[----:B------:R-:W-:Y:S05]  /*0e70*/  @P0 BRA `(.L_x_12) ;  /* 0x0000000000300947 */ /* 0x000fea0003800000 */
[----:B-1----:R-:W1:Y:S01]  /*0e80*/  S2UR UR6, SR_CgaCtaId ;  /* 0x00000000000679c3 */ /* 0x002e620000008800 */
[----:B------:R-:W-:Y:S01]  /*0e90*/  UMOV UR4, 0x400 ;  /* 0x0000040000047882 */ /* 0x000fe20000000000 */
[----:B------:R-:W-:Y:S01]  /*0ea0*/  UMOV UR5, 0x20 ;  /* 0x0000002000057882 */ /* 0x000fe20000000000 */
[----:B------:R-:W-:Y:S01]  /*0eb0*/  ELECT P0, URZ, PT ;  /* 0x0000000000ff782f */ /* 0x000fe20003800000 */
[----:B-1----:R-:W-:Y:S02]  /*0ec0*/  ULEA UR6, UR6, UR4, 0x18 ;  /* 0x0000000406067291 */ /* 0x002fe4000f8ec0ff */
[----:B------:R-:W-:-:S04]  /*0ed0*/  UIADD3 UR4, UPT, UPT, -UR5, 0x100000, URZ ;  /* 0x0010000005047890 */ /* 0x000fc8000fffe1ff */
[----:B------:R-:W-:Y:S02]  /*0ee0*/  USHF.L.U32 UR5, UR4, 0xb, URZ ;  /* 0x0000000b04057899 */ /* 0x000fe400080006ff */
[----:B------:R-:W-:Y:S01]  /*0ef0*/  USHF.L.U32 UR4, UR4, 0x1, URZ ;  /* 0x0000000104047899 */ /* 0x000fe200080006ff */
[----:B------:R-:W1:Y:S11]  /*0f00*/  FENCE.VIEW.ASYNC.S ;  /* 0x00000000000073c6 */ /* 0x000e760000000000 */
[----:B-1----:R4:W1:Y:S01]  /*0f10*/  SYNCS.EXCH.64 URZ, [UR6+0x370], UR4 ;  /* 0x0003700406ff75b2 */ /* 0x0028620008000100 */
[----:B------:R4:W1:Y:S02]  /*0f20*/  SYNCS.EXCH.64 URZ, [UR6+0x378], UR4 ;  /* 0x0003780406ff75b2 */ /* 0x0008640008000100 */
[----:B----4-:R-:W-:Y:S01]  /*0f30*/  NOP ;  /* 0x0000000000007918 */ /* 0x010fe20000000000 */
.L_x_12:
[----:B------:R-:W4:Y:S01]  /*0f40*/  SHFL.IDX PT, R2, R80, RZ, 0x1f ;  /* 0x00001fff50027589 */ /* 0x000f2200000e0000 */
[----:B------:R-:W-:Y:S01]  /*0f50*/  NOP ;  /* 0x0000000000007918 */ /* 0x000fe20000000000 */
[----:B----4-:R-:W-:-:S13]  /*0f60*/  ISETP.NE.AND P0, PT, R2, 0x4, PT ;  /* 0x000000040200780c */ /* 0x010fda0003f05270 */
[----:B------:R-:W-:Y:S05]  /*0f70*/  @P0 BRA `(.L_x_13) ;  /* 0x00000000004c0947 */ /* 0x000fea0003800000 */
[----:B-1----:R-:W1:Y:S01]  /*0f80*/  S2UR UR6, SR_CgaCtaId ;  /* 0x00000000000679c3 */ /* 0x002e620000008800 */
[----:B------:R-:W-:Y:S01]  /*0f90*/  UMOV UR4, 0x3a0 ;  /* 0x000003a000047882 */ /* 0x000fe20000000000 */
[----:B------:R-:W-:Y:S01]  /*0fa0*/  UMOV UR5, 0x400 ;  /* 0x0000040000057882 */ /* 0x000fe20000000000 */
[----:B------:R-:W-:Y:S01]  /*0fb0*/  USEL UR4, UR4, 0x320, UP3 ;  /* 0x0000032004047887 */ /* 0x000fe20009800000 */
[----:B------:R-:W-:Y:S01]  /*0fc0*/  UMOV UR8, 0x1 ;  /* 0x0000000100087882 */ /* 0x000fe20000000000 */
[----:B------:R-:W-:Y:S01]  /*0fd0*/  ELECT P0, URZ, PT ;  /* 0x0000000000ff782f */ /* 0x000fe20003800000 */
[----:B------:R-:W-:-:S04]  /*0fe0*/  UIADD3 UR8, UPT, UPT, -UR8, 0x100000, URZ ;  /* 0x0010000008087890 */ /* 0x000fc8000fffe1ff */
[----:B------:R-:W-:Y:S02]  /*0ff0*/  USHF.L.U32 UR9, UR8, 0xb, URZ ;  /* 0x0000000b08097899 */ /* 0x000fe400080006ff */
[----:B------:R-:W-:Y:S02]  /*1000*/  USHF.L.U32 UR8, UR8, 0x1, URZ ;  /* 0x0000000108087899 */ /* 0x000fe400080006ff */
[----:B-1----:R-:W-:Y:S02]  /*1010*/  ULEA UR6, UR6, UR5, 0x18 ;  /* 0x0000000506067291 */ /* 0x002fe4000f8ec0ff */
[----:B------:R-:W-:-:S04]  /*1020*/  UIADD3 UR4, UPT, UPT, -UR4, 0x100000, URZ ;  /* 0x0010000004047890 */ /* 0x000fc8000fffe1ff */
[----:B------:R-:W-:Y:S02]  /*1030*/  USHF.L.U32 UR5, UR4, 0xb, URZ ;  /* 0x0000000b04057899 */ /* 0x000fe400080006ff */
[----:B------:R-:W-:Y:S01]  /*1040*/  USHF.L.U32 UR4, UR4, 0x1, URZ ;  /* 0x0000000104047899 */ /* 0x000fe200080006ff */
[----:B------:R-:W1:Y:S03]  /*1050*/  FENCE.VIEW.ASYNC.S ;  /* 0x00000000000073c6 */ /* 0x000e660000000000 */
[----:B-1----:R4:W1:Y:S08]  /*1060*/  SYNCS.EXCH.64 URZ, [UR6+0x380], UR8 ;  /* 0x0003800806ff75b2 */ /* 0x0028700008000100 */
[----:B------:R4:W1:Y:S01]  /*1070*/  SYNCS.EXCH.64 URZ, [UR6+0x390], UR4 ;  /* 0x0003900406ff75b2 */ /* 0x0008620008000100 */
[----:B------:R4:W1:Y:S01]  /*1080*/  SYNCS.EXCH.64 URZ, [UR6+0x388], UR8 ;  /* 0x0003880806ff75b2 */ /* 0x0008620008000100 */
[----:B------:R4:W1:Y:S02]  /*1090*/  SYNCS.EXCH.64 URZ, [UR6+0x398], UR4 ;  /* 0x0003980406ff75b2 */ /* 0x0008640008000100 */
[----:B----4-:R-:W-:Y:S01]  /*10a0*/  NOP ;  /* 0x0000000000007918 */ /* 0x010fe20000000000 */
.L_x_13:
[----:B------:R-:W4:Y:S01]  /*10b0*/  SHFL.IDX PT, R2, R80, RZ, 0x1f ;  /* 0x00001fff50027589 */ /* 0x000f2200000e0000 */
[----:B------:R-:W-:Y:S01]  /*10c0*/  NOP ;  /* 0x0000000000007918 */ /* 0x000fe20000000000 */
[----:B----4-:R-:W-:-:S13]  /*10d0*/  ISETP.NE.AND P0, PT, R2, 0x5, PT ;  /* 0x000000050200780c */ /* 0x010fda0003f05270 */
[----:B------:R-:W-:Y:S05]  /*10e0*/  @P0 BRA `(.L_x_14) ;  /* 0x0000000000580947 */ /* 0x000fea0003800000 */
[----:B-1----:R-:W1:Y:S01]  /*10f0*/  S2UR UR4, SR_CgaCtaId ;  /* 0x00000000000479c3 */ /* 0x002e620000008800 */
        /* <DEDUP_REMOVED lines=12> */
[----:B-1----:R4:W1:Y:S01]  /*11c0*/  SYNCS.EXCH.64 URZ, [UR4+0x3a0], UR8 ;  /* 0x0003a00804ff75b2 */ /* 0x0028620008000100 */
[----:B------:R4:W1:Y:S01]  /*11d0*/  SYNCS.EXCH.64 URZ, [UR4+0x3c0], UR6 ;  /* 0x0003c00604ff75b2 */ /* 0x0008620008000100 */
[----:B------:R4:W1:Y:S01]  /*11e0*/  SYNCS.EXCH.64 URZ, [UR4+0x3a8], UR8 ;  /* 0x0003a80804ff75b2 */ /* 0x0008620008000100 */
[----:B------:R4:W1:Y:S01]  /*11f0*/  SYNCS.EXCH.64 URZ, [UR4+0x3c8], UR6 ;  /* 0x0003c80604ff75b2 */ /* 0x0008620008000100 */
[----:B------:R4:W1:Y:S01]  /*1200*/  SYNCS.EXCH.64 URZ, [UR4+0x3b0], UR8 ;  /* 0x0003b00804ff75b2 */ /* 0x0008620008000100 */
[----:B------:R4:W1:Y:S01]  /*1210*/  SYNCS.EXCH.64 URZ, [UR4+0x3d0], UR6 ;  /* 0x0003d00604ff75b2 */ /* 0x0008620008000100 */
[----:B------:R4:W1:Y:S01]  /*1220*/  SYNCS.EXCH.64 URZ, [UR4+0x3b8], UR8 ;  /* 0x0003b80804ff75b2 */ /* 0x0008620008000100 */
[----:B------:R4:W1:Y:S02]  /*1230*/  SYNCS.EXCH.64 URZ, [UR4+0x3d8], UR6 ;  /* 0x0003d80604ff75b2 */ /* 0x0008640008000100 */
[----:B----4-:R-:W-:Y:S01]  /*1240*/  NOP ;  /* 0x0000000000007918 */ /* 0x010fe20000000000 */
.L_x_14:
[----:B------:R-:W4:Y:S01]  /*1250*/  SHFL.IDX PT, R2, R80, RZ, 0x1f ;  /* 0x00001fff50027589 */ /* 0x000f2200000e0000 */
[----:B------:R-:W1:Y:S01]  /*1260*/  S2UR UR48, SR_CgaCtaId ;  /* 0x00000000003079c3 */ /* 0x000e620000008800 */
[----:B------:R-:W-:Y:S01]  /*1270*/  NOP ;  /* 0x0000000000007918 */ /* 0x000fe20000000000 */
[----:B----4-:R-:W-:-:S13]  /*1280*/  ISETP.NE.AND P0, PT, R2, 0x3, PT ;  /* 0x000000030200780c */ /* 0x010fda0003f05270 */
[----:B-1----:R-:W-:Y:S05]  /*1290*/  @P0 BRA `(.L_x_15) ;  /* 0x0000000000340947 */ /* 0x002fea0003800000 */
[----:B------:R-:W-:Y:S01]  /*12a0*/  UMOV UR4, 0x400 ;  /* 0x0000040000047882 */ /* 0x000fe20000000000 */
[----:B------:R-:W-:Y:S01]  /*12b0*/  UMOV UR6, 0x20 ;  /* 0x0000002000067882 */ /* 0x000fe20000000000 */
[----:B------:R-:W-:Y:S02]  /*12c0*/  ULEA UR4, UR48, UR4, 0x18 ;  /* 0x0000000430047291 */ /* 0x000fe4000f8ec0ff */
[----:B------:R-:W-:-:S04]  /*12d0*/  UIADD3 UR6, UPT, UPT, -UR6, 0x100000, URZ ;  /* 0x0010000006067890 */ /* 0x000fc8000fffe1ff */
[----:B------:R-:W-:Y:S02]  /*12e0*/  USHF.L.U32 UR7, UR6, 0xb, URZ ;  /* 0x0000000b06077899 */ /* 0x000fe400080006ff */
[----:B------:R-:W-:Y:S01]  /*12f0*/  USHF.L.U32 UR6, UR6, 0x1, URZ ;  /* 0x0000000106067899 */ /* 0x000fe200080006ff */
[----:B------:R-:W-:Y:S01]  /*1300*/  ELECT P0, URZ, PT ;  /* 0x0000000000ff782f */ /* 0x000fe20003800000 */
[----:B------:R-:W1:Y:S10]  /*1310*/  FENCE.VIEW.ASYNC.S ;  /* 0x00000000000073c6 */ /* 0x000e740000000000 */
[----:B-1----:R1:W4:Y:S01]  /*1320*/  SYNCS.EXCH.64 URZ, [UR4+0x3e0], UR6 ;  /* 0x0003e00604ff75b2 */ /* 0x0023220008000100 */
[----:B------:R1:W1:Y:S01]  /*1330*/  SYNCS.EXCH.64 URZ, [UR4+0x3f0], UR6 ;  /* 0x0003f00604ff75b2 */ /* 0x0002620008000100 */
[----:B------:R1:W1:Y:S01]  /*1340*/  SYNCS.EXCH.64 URZ, [UR4+0x3e8], UR6 ;  /* 0x0003e80604ff75b2 */ /* 0x0002620008000100 */
[----:B------:R1:W1:Y:S01]  /*1350*/  SYNCS.EXCH.64 URZ, [UR4+0x3f8], UR6 ;  /* 0x0003f80604ff75b2 */ /* 0x0002620008000100 */
[----:B------:R-:W-:Y:S01]  /*1360*/  NOP ;  /* 0x0000000000007918 */ /* 0x000fe20000000000 */
.L_x_15:
[----:B-1----:R-:W1:Y:S01]  /*1370*/  LDCU UR4, c[0x0][0x36c] ;  /* 0x00006d80ff0477ac */ /* 0x002e620008000800 */
[----:B------:R-:W-:Y:S01]  /*1380*/  ISETP.NE.OR P3, PT, R0, 0x2, !P3 ;  /* 0x000000020000780c */ /* 0x000fe20005f65670 */
[----:B------:R-:W-:Y:S01]  /*1390*/  NOP ;  /* 0x0000000000007918 */ /* 0x000fe20000000000 */
[----:B------:R-:W-:Y:S01]  /*13a0*/  LOP3.LUT R0, R76, 0x1f, RZ, 0xc0, !PT ;  /* 0x0000001f4c007812 */ /* 0x000fe200078ec0ff */
[----:B------:R-:W-:Y:S02]  /*13b0*/  UISETP.NE.AND UP4, UPT, UR22, URZ, UPT ;  /* 0x000000ff1600728c */ /* 0x000fe4000bf85270 */
[----:B-1----:R-:W-:-:S09]  /*13c0*/  UISETP.EQ.U32.AND UP5, UPT, UR4, 0x1, UPT ;  /* 0x000000010400788c */ /* 0x002fd2000bfa2070 */
[----:B------:R-:W-:Y:S05]  /*13d0*/  BRA.U !UP5, `(.L_x_16) ;  /* 0x000000010d087547 */ /* 0x000fea000b800000 */
[----:B--234-:R-:W-:Y:S01]  /*13e0*/  UCGABAR_ARV ;  /* 0x00000000000079c7 */ /* 0x01cfe20008000000 */
[----:B------:R-:W-:Y:S05]  /*13f0*/  BRA `(.L_x_17) ;  /* 0x0000000000047947 */ /* 0x000fea0003800000 */
.L_x_16:
[----:B--234-:R-:W-:Y:S01]  /*1400*/  NOP ;  /* 0x0000000000007918 */ /* 0x01cfe20000000000 */
.L_x_17:
[----:B------:R-:W1:Y:S01]  /*1410*/  S2UR UR46, SR_CTAID.X ;  /* 0x00000000002e79c3 */ /* 0x000e620000002500 */
[----:B------:R-:W-:-:S05]  /*1420*/  CS2R.32 R3, SR_CgaSize ;  /* 0x0000000000037805 */ /* 0x000fca0000008a00 */
[----:B------:R-:W-:-:S05]  /*1430*/  IMAD R3, R3, -0xa0, RZ ;  /* 0xffffff6003037824 */ /* 0x000fca00078e02ff */
[----:B------:R-:W-:-:S14]  /*1440*/  R2UR UR5, R3 ;  /* 0x00000000030572ca */ /* 0x000fdc00000e0000 */
[----:B------:R-:W2:Y:S01]  /*1450*/  LDCU UR5, c[0x0][UR5+0x2b0] ;  /* 0x00005600050577ac */ /* 0x000ea20008000800 */
[----:B------:R-:W-:-:S05]  /*1460*/  CS2R.32 R3, SR_CgaSize ;  /* 0x0000000000037805 */ /* 0x000fca0000008a00 */
[----:B------:R-:W-:-:S05]  /*1470*/  IMAD R3, R3, -0xa0, RZ ;  /* 0xffffff6003037824 */ /* 0x000fca00078e02ff */
[----:B------:R-:W-:-:S14]  /*1480*/  R2UR UR4, R3 ;  /* 0x00000000030472ca */ /* 0x000fdc00000e0000 */
[----:B------:R-:W3:Y:S01]  /*1490*/  LDCU UR4, c[0x0][UR4+0x2b4] ;  /* 0x00005680040477ac */ /* 0x000ee20008000800 */
[----:B------:R-:W4:Y:S01]  /*14a0*/  S2UR UR45, SR_CTAID.Y ;  /* 0x00000000002d79c3 */ /* 0x000f220000002600 */
[----:B------:R-:W-:-:S05]  /*14b0*/  CS2R.32 R3, SR_CgaSize ;  /* 0x0000000000037805 */ /* 0x000fca0000008a00 */
[----:B------:R-:W-:-:S05]  /*14c0*/  IMAD R3, R3, -0xa0, RZ ;  /* 0xffffff6003037824 */ /* 0x000fca00078e02ff */
[----:B------:R-:W-:-:S14]  /*14d0*/  R2UR UR57, R3 ;  /* 0x00000000033972ca */ /* 0x000fdc00000e0000 */
[----:B------:R-:W3:Y:S01]  /*14e0*/  LDCU UR57, c[0x0][UR57+0x2a0] ;  /* 0x00005400393977ac */ /* 0x000ee20008000800 */
[----:B------:R-:W-:-:S05]  /*14f0*/  CS2R.32 R3, SR_CgaSize ;  /* 0x0000000000037805 */ /* 0x000fca0000008a00 */
[----:B------:R-:W-:-:S05]  /*1500*/  IMAD R3, R3, -0xa0, RZ ;  /* 0xffffff6003037824 */ /* 0x000fca00078e02ff */
[----:B------:R-:W-:-:S14]  /*1510*/  R2UR UR60, R3 ;  /* 0x00000000033c72ca */ /* 0x000fdc00000e0000 */
[----:B------:R-:W3:Y:S01]  /*1520*/  LDCU UR60, c[0x0][UR60+0x2a4] ;  /* 0x000054803c3c77ac */ /* 0x000ee20008000800 */
[----:B------:R-:W-:Y:S02]  /*1530*/  ULOP3.LUT UR49, UR48, 0x1, URZ, 0xc0, !UPT ;  /* 0x0000000130317892 */ /* 0x000fe4000f8ec0ff */
[----:B------:R-:W-:Y:S02]  /*1540*/  USHF.R.U32.HI UR26, URZ, 0x1, UR48 ;  /* 0x00000001ff1a7899 */ /* 0x000fe40008011630 */
[----:B------:R-:W-:Y:S02]  /*1550*/  UISETP.GT.U32.AND UP1, UPT, UR49, 0xffff, UPT ;  /* 0x0000ffff3100788c */ /* 0x000fe4000bf24070 */
[----:B------:R-:W-:Y:S01]  /*1560*/  USHF.L.U32 UR28, UR48, 0x9, URZ ;  /* 0x00000009301c7899 */ /* 0x000fe200080006ff */
[----:B-1----:R-:W-:Y:S01]  /*1570*/  I2FP.F32.U32 R3, UR46 ;  /* 0x0000002e00037c45 */ /* 0x002fe20008201000 */
[----:B------:R-:W1:Y:S04]  /*1580*/  LDCU UR23, c[0x0][0xb24] ;  /* 0x00016480ff1777ac */ /* 0x000e680008000800 */
[----:B--2---:R-:W-:Y:S01]  /*1590*/  FMUL R3, R3, UR5 ;  /* 0x0000000503037c20 */ /* 0x004fe20008400000 */
[----:B------:R-:W2:Y:S01]  /*15a0*/  LDCU UR40, c[0x0][0xb24] ;  /* 0x00016480ff2877ac */ /* 0x000ea20008000800 */
[----:B----4-:R-:W-:Y:S01]  /*15b0*/  I2FP.F32.U32 R2, UR45 ;  /* 0x0000002d00027c45 */ /* 0x010fe20008201000 */
[----:B------:R-:W4:Y:S03]  /*15c0*/  LDCU UR30, c[0x0][0xb30] ;  /* 0x00016600ff1e77ac */ /* 0x000f260008000800 */
[----:B------:R-:W1:Y:S01]  /*15d0*/  F2I.U32.TRUNC.NTZ R3, R3 ;  /* 0x0000000300037305 */ /* 0x000e62000020f000 */
[----:B---3--:R-:W-:Y:S01]  /*15e0*/  FMUL R2, R2, UR4 ;  /* 0x0000000402027c20 */ /* 0x008fe20008400000 */
[----:B------:R-:W-:-:S02]  /*15f0*/  ULOP3.LUT UR4, UR48, 0x2, URZ, 0xc0, !UPT ;  /* 0x0000000230047892 */ /* 0x000fc4000f8ec0ff */
[----:B------:R-:W-:Y:S02]  /*1600*/  USHF.L.U32 UR27, UR48, 0xa, URZ ;  /* 0x0000000a301b7899 */ /* 0x000fe400080006ff */
[----:B------:R-:W-:Y:S02]  /*1610*/  UISETP.GT.U32.AND UP0, UPT, UR4, 0xffff, UPT ;  /* 0x0000ffff0400788c */ /* 0x000fe4000bf04070 */
[----:B------:R-:W3:Y:S01]  /*1620*/  F2I.U32.TRUNC.NTZ R2, R2 ;  /* 0x0000000200027305 */ /* 0x000ee2000020f000 */
[----:B------:R-:W-:Y:S01]  /*1630*/  UMOV UR32, 0x5 ;  /* 0x0000000500207882 */ /* 0x000fe20000000000 */
[----:B------:R-:W-:Y:S02]  /*1640*/  USEL UR24, UR49, 0xffff, !UP1 ;  /* 0x0000ffff31187887 */ /* 0x000fe4000c800000 */
[----:B------:R-:W-:Y:S01]  /*1650*/  USEL UR25, UR4, 0xffff, !UP0 ;  /* 0x0000ffff04197887 */ /* 0x000fe2000c000000 */
[----:B-1----:R-:W-:Y:S02]  /*1660*/  R2UR UR5, R3 ;  /* 0x00000000030572ca */ /* 0x002fe400000e0000 */
[----:B---3--:R-:W-:-:S02]  /*1670*/  R2UR UR6, R2 ;  /* 0x00000000020672ca */ /* 0x008fc400000e0000 */
[----:B------:R-:W-:-:S09]  /*1680*/  PRMT R2, RZ, 0x7610, R2 ;  /* 0x00007610ff027816 */ /* 0x000fd20000000002 */
[----:B------:R-:W-:-:S04]  /*1690*/  UIADD3 UR5, UPT, UPT, -UR5, URZ, URZ ;  /* 0x000000ff05057290 */ /* 0x000fc8000fffe1ff */
[----:B------:R-:W-:Y:S02]  /*16a0*/  UIMAD UR57, UR57, UR5, UR46 ;  /* 0x00000005393972a4 */ /* 0x000fe4000f8e022e */
[----:B------:R-:W-:-:S04]  /*16b0*/  UIADD3 UR4, UPT, UPT, -UR6, URZ, URZ ;  /* 0x000000ff06047290 */ /* 0x000fc8000fffe1ff */
[----:B------:R-:W-:Y:S01]  /*16c0*/  UIMAD UR60, UR60, UR4, UR45 ;  /* 0x000000043c3c72a4 */ /* 0x000fe2000f8e022d */
[----:B--2-4-:R-:W-:Y:S11]  /*16d0*/  BRA.U UP4, `(.L_x_18) ;  /* 0x00000001043c7547 */ /* 0x014ff6000b800000 */
[----:B------:R-:W-:Y:S02]  /*16e0*/  UISETP.NE.AND UP0, UPT, UR60, URZ, UPT ;  /* 0x000000ff3c00728c */ /* 0x000fe4000bf05270 */
[----:B------:R-:W-:Y:S02]  /*16f0*/  UISETP.NE.AND UP1, UPT, UR60, 0x1, UPT ;  /* 0x000000013c00788c */ /* 0x000fe4000bf25270 */
[----:B------:R-:W-:Y:S02]  /*1700*/  UISETP.NE.AND UP2, UPT, UR57, URZ, UP0 ;  /* 0x000000ff3900728c */ /* 0x000fe40008745270 */
[----:B------:R-:W-:Y:S02]  /*1710*/  USEL UR4, URZ, 0x2, UP0 ;  /* 0x00000002ff047887 */ /* 0x000fe40008000000 */
[----:B------:R-:W-:Y:S02]  /*1720*/  USEL UR8, URZ, 0x1, UP2 ;  /* 0x00000001ff087887 */ /* 0x000fe40009000000 */
[----:B------:R-:W-:-:S02]  /*1730*/  UISETP.NE.AND UP2, UPT, UR57, URZ, UPT ;  /* 0x000000ff3900728c */ /* 0x000fc4000bf45270 */
[----:B------:R-:W-:Y:S02]  /*1740*/  USEL UR5, URZ, 0x4, UP1 ;  /* 0x00000004ff057887 */ /* 0x000fe40008800000 */
[----:B------:R-:W-:Y:S02]  /*1750*/  UISETP.NE.AND UP0, UPT, UR57, 0x1, UPT ;  /* 0x000000013900788c */ /* 0x000fe4000bf05270 */
[----:B------:R-:W-:Y:S02]  /*1760*/  USEL UR6, URZ, 0x8, UP1 ;  /* 0x00000008ff067887 */ /* 0x000fe40008800000 */
[----:B------:R-:W-:Y:S02]  /*1770*/  USEL UR7, UR5, 0x4, UP2 ;  /* 0x0000000405077887 */ /* 0x000fe40009000000 */
[----:B------:R-:W-:Y:S02]  /*1780*/  USEL UR4, UR4, 0x2, UP0 ;  /* 0x0000000204047887 */ /* 0x000fe40008000000 */
[----:B------:R-:W-:-:S02]  /*1790*/  USEL UR5, UR6, 0x8, UP0 ;  /* 0x0000000806057887 */ /* 0x000fc40008000000 */
[----:B------:R-:W-:-:S04]  /*17a0*/  UIADD3 UR4, UPT, UPT, UR4, UR7, UR8 ;  /* 0x0000000704047290 */ /* 0x000fc8000fffe008 */
[----:B------:R-:W-:-:S06]  /*17b0*/  UIADD3 UR4, UPT, UPT, UR4, UR5, URZ ;  /* 0x0000000504047290 */ /* 0x000fcc000fffe0ff */
[----:B------:R-:W-:-:S07]  /*17c0*/  MOV R2, UR4 ;  /* 0x0000000400027c02 */ /* 0x000fce0008000f00 */
.L_x_18:
[----:B------:R-:W1:Y:S01]  /*17d0*/  S2UR UR36, SR_CTAID.Z ;  /* 0x00000000002479c3 */ /* 0x000e620000002700 */
[----:B------:R-:W-:Y:S01]  /*17e0*/  UISETP.GE.AND UP0, UPT, UR23, 0x1, UPT ;  /* 0x000000011700788c */ /* 0x000fe2000bf06270 */
[----:B------:R-:W-:-:S08]  /*17f0*/  UMOV UR31, 0x3 ;  /* 0x00000003001f7882 */ /* 0x000fd00000000000 */
[----:B------:R-:W-:Y:S05]  /*1800*/  BRA.U !UP0, `(.L_x_19) ;  /* 0x0000000108d47547 */ /* 0x000fea000b800000 */
[----:B------:R-:W2:Y:S01]  /*1810*/  LDCU.128 UR12, c[0x0][0xb10] ;  /* 0x00016200ff0c77ac */ /* 0x000ea20008000c00 */
[----:B------:R-:W3:Y:S01]  /*1820*/  LDCU UR6, c[0x0][0x370] ;  /* 0x00006e00ff0677ac */ /* 0x000ee20008000800 */
[----:B------:R-:W4:Y:S01]  /*1830*/  LDCU UR5, c[0x0][0x374] ;  /* 0x00006e80ff0577ac */ /* 0x000f220008000800 */
[----:B------:R-:W1:Y:S01]  /*1840*/  LDCU UR29, c[0x0][0xb0c] ;  /* 0x00016180ff1d77ac */ /* 0x000e620008000800 */
[----:B------:R-:W1:Y:S01]  /*1850*/  LDCU UR4, c[0x0][0xb20] ;  /* 0x00016400ff0477ac */ /* 0x000e620008000800 */
[----:B------:R-:W1:Y:S01]  /*1860*/  LDCU.64 UR8, c[0x0][0xb28] ;  /* 0x00016500ff0877ac */ /* 0x000e620008000a00 */
[----:B--2---:R-:W-:Y:S02]  /*1870*/  UISETP.NE.AND UP0, UPT, UR14, 0x1, UPT ;  /* 0x000000010e00788c */ /* 0x004fe4000bf05270 */
[----:B----4-:R-:W-:Y:S02]  /*1880*/  UIMAD.WIDE.U32 UR10, UR5, UR15, URZ ;  /* 0x0000000f050a72a5 */ /* 0x010fe4000f8e00ff */
[----:B---3--:R-:W-:-:S02]  /*1890*/  UIMAD.WIDE.U32 UR18, UR6, UR12, URZ ;  /* 0x0000000c061272a5 */ /* 0x008fc4000f8e00ff */
[----:B-1----:R-:W-:Y:S02]  /*18a0*/  UISETP.NE.AND UP1, UPT, UR29, 0x1, UPT ;  /* 0x000000011d00788c */ /* 0x002fe4000bf25270 */
[----:B------:R-:W-:Y:S01]  /*18b0*/  UISETP.NE.AND UP2, UPT, UR23, 0x1, UPT ;  /* 0x000000011700788c */ /* 0x000fe2000bf45270 */
[----:B------:R-:W-:Y:S02]  /*18c0*/  UMOV UR10, UR11 ;  /* 0x0000000b000a7c82 */ /* 0x000fe40008000000 */
[----:B------:R-:W-:Y:S01]  /*18d0*/  UMOV UR18, UR19 ;  /* 0x0000001300127c82 */ /* 0x000fe20008000000 */
[----:B------:R-:W-:Y:S02]  /*18e0*/  @UP0 USHF.R.U32.HI UR5, URZ, UR4, UR10 ;  /* 0x00000004ff050299 */ /* 0x000fe4000801160a */
[----:B------:R-:W-:Y:S02]  /*18f0*/  UIMAD.WIDE.U32 UR20, UR45, UR15, URZ ;  /* 0x0000000f2d1472a5 */ /* 0x000fe4000f8e00ff */
[----:B------:R-:W-:-:S02]  /*1900*/  UIMAD.WIDE.U32 UR10, UR5, UR8, URZ ;  /* 0x00000008050a72a5 */ /* 0x000fc4000f8e00ff */
[----:B------:R-:W-:Y:S02]  /*1910*/  @UP1 USHF.R.U32.HI UR6, URZ, UR13, UR18 ;  /* 0x0000000dff061299 */ /* 0x000fe40008011612 */
[----:B------:R-:W-:Y:S02]  /*1920*/  UIMAD.WIDE.U32 UR16, UR46, UR12, URZ ;  /* 0x0000000c2e1072a5 */ /* 0x000fe4000f8e00ff */
[----:B------:R-:W-:Y:S01]  /*1930*/  UIMAD.WIDE.U32 UR18, UR6, UR8, URZ ;  /* 0x00000008061272a5 */ /* 0x000fe2000f8e00ff */
[----:B------:R-:W-:Y:S01]  /*1940*/  UMOV UR20, UR21 ;  /* 0x0000001500147c82 */ /* 0x000fe20008000000 */
[----:B------:R-:W-:Y:S01]  /*1950*/  UMOV UR10, UR11 ;  /* 0x0000000b000a7c82 */ /* 0x000fe20008000000 */
[----:B------:R-:W-:Y:S02]  /*1960*/  USHF.R.U32.HI UR20, URZ, UR4, UR20 ;  /* 0x00000004ff147299 */ /* 0x000fe40008011614 */
[----:B------:R-:W-:Y:S02]  /*1970*/  @UP2 USHF.R.U32.HI UR5, URZ, UR9, UR10 ;  /* 0x00000009ff052299 */ /* 0x000fe4000801160a */
[----:B------:R-:W-:Y:S01]  /*1980*/  UMOV UR7, UR19 ;  /* 0x0000001300077c82 */ /* 0x000fe20008000000 */
[----:B------:R-:W-:Y:S01]  /*1990*/  UMOV UR16, UR17 ;  /* 0x0000001100107c82 */ /* 0x000fe20008000000 */
[----:B------:R-:W-:-:S02]  /*19a0*/  @UP2 USHF.R.U32.HI UR6, URZ, UR9, UR7 ;  /* 0x00000009ff062299 */ /* 0x000fc40008011607 */
[----:B------:R-:W-:Y:S02]  /*19b0*/  USHF.R.U32.HI UR13, URZ, UR13, UR16 ;  /* 0x0000000dff0d7299 */ /* 0x000fe40008011610 */
[----:B------:R-:W-:Y:S02]  /*19c0*/  USEL UR4, UR45, UR20, !UP0 ;  /* 0x000000142d047287 */ /* 0x000fe4000c000000 */
[----:B------:R-:W-:Y:S02]  /*19d0*/  UIMAD UR7, UR5, UR23, URZ ;  /* 0x00000017050772a4 */ /* 0x000fe4000f8e02ff */
[----:B------:R-:W-:Y:S02]  /*19e0*/  USEL UR5, UR46, UR13, !UP1 ;  /* 0x0000000d2e057287 */ /* 0x000fe4000c800000 */
[----:B------:R-:W-:Y:S02]  /*19f0*/  UIMAD UR12, UR6, UR23, URZ ;  /* 0x00000017060c72a4 */ /* 0x000fe4000f8e02ff */
[----:B------:R-:W-:-:S02]  /*1a00*/  UISETP.GE.AND UP0, UPT, UR4, UR7, UPT ;  /* 0x000000070400728c */ /* 0x000fc4000bf06270 */
[----:B------:R-:W-:Y:S02]  /*1a10*/  UIMAD.WIDE.U32 UR10, UR4, UR8, URZ ;  /* 0x00000008040a72a5 */ /* 0x000fe4000f8e00ff */
[----:B------:R-:W-:Y:S02]  /*1a20*/  UISETP.GE.OR UP0, UPT, UR5, UR12, UP0 ;  /* 0x0000000c0500728c */ /* 0x000fe40008706670 */
[----:B------:R-:W-:Y:S02]  /*1a30*/  UIMAD.WIDE.U32 UR12, UR5, UR8, URZ ;  /* 0x00000008050c72a5 */ /* 0x000fe4000f8e00ff */
[----:B------:R-:W-:Y:S01]  /*1a40*/  UIADD3 UR10, UPT, UPT, -UR4, URZ, URZ ;  /* 0x000000ff040a7290 */ /* 0x000fe2000fffe1ff */
[----:B------:R-:W-:Y:S01]  /*1a50*/  UMOV UR8, UR11 ;  /* 0x0000000b00087c82 */ /* 0x000fe20008000000 */
[----:B------:R-:W-:Y:S02]  /*1a60*/  UIADD3 UR11, UPT, UPT, -UR5, URZ, URZ ;  /* 0x000000ff050b7290 */ /* 0x000fe4000fffe1ff */
[----:B------:R-:W-:-:S03]  /*1a70*/  USHF.R.U32.HI UR8, URZ, UR9, UR8 ;  /* 0x00000009ff087299 */ /* 0x000fc60008011608 */
[----:B------:R-:W-:Y:S01]  /*1a80*/  @!UP0 UMOV UR7, UR13 ;  /* 0x0000000d00078c82 */ /* 0x000fe20008000000 */
[----:B------:R-:W-:Y:S02]  /*1a90*/  UIMAD UR45, UR14, UR10, UR45 ;  /* 0x0000000a0e2d72a4 */ /* 0x000fe4000f8e022d */
[----:B------:R-:W-:Y:S02]  /*1aa0*/  USEL UR8, UR4, UR8, !UP2 ;  /* 0x0000000804087287 */ /* 0x000fe4000d000000 */
[----:B------:R-:W-:Y:S02]  /*1ab0*/  @!UP0 USHF.R.U32.HI UR7, URZ, UR9, UR7 ;  /* 0x00000009ff078299 */ /* 0x000fe40008011607 */
[----:B------:R-:W-:Y:S02]  /*1ac0*/  UIADD3 UR9, UPT, UPT, -UR8, URZ, URZ ;  /* 0x000000ff08097290 */ /* 0x000fe4000fffe1ff */
[----:B------:R-:W-:Y:S02]  /*1ad0*/  @!UP0 USEL UR7, UR5, UR7, !UP2 ;  /* 0x0000000705078287 */ /* 0x000fe4000d000000 */
[----:B------:R-:W-:-:S02]  /*1ae0*/  UIMAD UR9, UR23, UR9, UR4 ;  /* 0x00000009170972a4 */ /* 0x000fc4000f8e0204 */
[----:B------:R-:W-:Y:S02]  /*1af0*/  @!UP0 UIADD3 UR8, UPT, UPT, UR8, -UR7, URZ ;  /* 0x8000000708088290 */ /* 0x000fe4000fffe0ff */
[----:B------:R-:W-:Y:S02]  /*1b00*/  @!UP0 UIMAD UR6, UR9, UR6, UR7 ;  /* 0x00000006090682a4 */ /* 0x000fe4000f8e0207 */
[----:B------:R-:W-:Y:S02]  /*1b10*/  @!UP0 UIMAD UR4, UR8, UR23, UR5 ;  /* 0x00000017080482a4 */ /* 0x000fe4000f8e0205 */
[----:B------:R-:W-:Y:S02]  /*1b20*/  UIMAD UR46, UR29, UR11, UR46 ;  /* 0x0000000b1d2e72a4 */ /* 0x000fe4000f8e022e */
[----:B------:R-:W-:Y:S01]  /*1b30*/  UIMAD UR45, UR4, UR14, UR45 ;  /* 0x0000000e042d72a4 */ /* 0x000fe2000f8e022d */
[----:B------:R-:W-:Y:S02]  /*1b40*/  @!UP0 UMOV UR5, UR6 ;  /* 0x0000000600058c82 */ /* 0x000fe40008000000 */
[----:B------:R-:W-:-:S12]  /*1b50*/  UIMAD UR46, UR5, UR29, UR46 ;  /* 0x0000001d052e72a4 */ /* 0x000fd8000f8e022e */
.L_x_19:
[----:B------:R-:W-:Y:S02]  /*1b60*/  UISETP.NE.AND UP1, UPT, UR30, 0x1, UPT ;  /* 0x000000011e00788c */ /* 0x000fe4000bf25270 */
[----:B------:R-:W-:Y:S02]  /*1b70*/  ULOP3.LUT UR24, UR24, 0xffff, URZ, 0xc0, !UPT ;  /* 0x0000ffff18187892 */ /* 0x000fe4000f8ec0ff */
[----:B------:R-:W-:Y:S02]  /*1b80*/  ULOP3.LUT UR21, UR25, 0xffff, URZ, 0xc0, !UPT ;  /* 0x0000ffff19157892 */ /* 0x000fe4000f8ec0ff */
[----:B------:R-:W-:Y:S02]  /*1b90*/  UISETP.NE.AND UP0, UPT, UR22, 0x2, UPT ;  /* 0x000000021600788c */ /* 0x000fe4000bf05270 */
[----:B------:R-:W-:Y:S02]  /*1ba0*/  ULOP3.LUT UR28, UR28, 0x400, URZ, 0xc0, !UPT ;  /* 0x000004001c1c7892 */ /* 0x000fe4000f8ec0ff */
[----:B------:R-:W-:-:S02]  /*1bb0*/  ULOP3.LUT UR27, UR27, 0x400, URZ, 0xc0, !UPT ;  /* 0x000004001b1b7892 */ /* 0x000fc4000f8ec0ff */
[----:B------:R-:W-:Y:S02]  /*1bc0*/  USHF.L.U32 UR24, UR32, UR24, URZ ;  /* 0x0000001820187299 */ /* 0x000fe400080006ff */
[----:B------:R-:W-:Y:S01]  /*1bd0*/  USHF.L.U32 UR21, UR31, UR21, URZ ;  /* 0x000000151f157299 */ /* 0x000fe200080006ff */
[----:B------:R-:W-:Y:S11]  /*1be0*/  BRA.U UP1, `(.L_x_20) ;  /* 0x0000000101447547 */ /* 0x000ff6000b800000 */
[----:B------:R-:W2:Y:S01]  /*1bf0*/  LDCU.128 UR8, c[0x0][0xb10] ;  /* 0x00016200ff0877ac */ /* 0x000ea20008000c00 */
[----:B------:R-:W3:Y:S01]  /*1c00*/  LDCU UR12, c[0x0][0xb0c] ;  /* 0x00016180ff0c77ac */ /* 0x000ee20008000800 */
[----:B------:R-:W4:Y:S01]  /*1c10*/  LDCU UR13, c[0x0][0xb20] ;  /* 0x00016400ff0d77ac */ /* 0x000f220008000800 */
[----:B--2---:R-:W-:Y:S02]  /*1c20*/  UIMAD.WIDE.U32 UR6, UR46, UR8, URZ ;  /* 0x000000082e0672a5 */ /* 0x004fe4000f8e00ff */
[----:B------:R-:W-:Y:S02]  /*1c30*/  UIMAD.WIDE.U32 UR4, UR45, UR11, URZ ;  /* 0x0000000b2d0472a5 */ /* 0x000fe4000f8e00ff */
[----:B---3--:R-:W-:Y:S02]  /*1c40*/  UISETP.NE.AND UP2, UPT, UR12, 0x1, UPT ;  /* 0x000000010c00788c */ /* 0x008fe4000bf45270 */
[----:B------:R-:W-:Y:S01]  /*1c50*/  UISETP.NE.AND UP1, UPT, UR10, 0x1, UPT ;  /* 0x000000010a00788c */ /* 0x000fe2000bf25270 */
[----:B------:R-:W-:-:S02]  /*1c60*/  UMOV UR6, UR7 ;  /* 0x0000000700067c82 */ /* 0x000fc40008000000 */
[----:B------:R-:W-:Y:S01]  /*1c70*/  UMOV UR4, UR5 ;  /* 0x0000000500047c82 */ /* 0x000fe20008000000 */
[----:B------:R-:W-:Y:S02]  /*1c80*/  USHF.R.U32.HI UR9, URZ, UR9, UR6 ;  /* 0x00000009ff097299 */ /* 0x000fe40008011606 */
[----:B----4-:R-:W-:Y:S02]  /*1c90*/  USHF.R.U32.HI UR4, URZ, UR13, UR4 ;  /* 0x0000000dff047299 */ /* 0x010fe40008011604 */
[----:B------:R-:W-:Y:S02]  /*1ca0*/  USEL UR5, UR46, UR9, !UP2 ;  /* 0x000000092e057287 */ /* 0x000fe4000d000000 */
[----:B------:R-:W-:-:S04]  /*1cb0*/  USEL UR4, UR45, UR4, !UP1 ;  /* 0x000000042d047287 */ /* 0x000fc8000c800000 */
[----:B------:R-:W-:Y:S02]  /*1cc0*/  UIADD3 UR6, UPT, UPT, UR5, -UR4, URZ ;  /* 0x8000000405067290 */ /* 0x000fe4000fffe0ff */
[----:B------:R-:W-:Y:S02]  /*1cd0*/  UIADD3 UR4, UPT, UPT, -UR5, UR4, URZ ;  /* 0x0000000405047290 */ /* 0x000fe4000fffe1ff */
[----:B------:R-:W-:Y:S02]  /*1ce0*/  UIMAD UR45, UR6, UR10, UR45 ;  /* 0x0000000a062d72a4 */ /* 0x000fe4000f8e022d */
[----:B------:R-:W-:-:S12]  /*1cf0*/  UIMAD UR46, UR4, UR12, UR46 ;  /* 0x0000000c042e72a4 */ /* 0x000fd8000f8e022e */
.L_x_20:
[----:B------:R-:W-:Y:S05]  /*1d00*/  BRA.U !UP5, `(.L_x_21) ;  /* 0x000000010d0c7547 */ /* 0x000fea000b800000 */
[----:B------:R-:W-:Y:S01]  /*1d10*/  UCGABAR_WAIT ;  /* 0x0000000000007dc7 */ /* 0x000fe20008000000 */
[----:B------:R-:W-:Y:S01]  /*1d20*/  CCTL.IVALL ;  /* 0x00000000ff00798f */ /* 0x000fe20002000000 */
[----:B------:R-:W-:Y:S05]  /*1d30*/  BRA `(.L_x_22) ;  /* 0x0000000000047947 */ /* 0x000fea0003800000 */
.L_x_21:
[----:B------:R-:W-:Y:S06]  /*1d40*/  BAR.SYNC.DEFER_BLOCKING 0x0 ;  /* 0x0000000000007b1d */ /* 0x000fec0000010000 */
.L_x_22:
[----:B------:R-:W-:Y:S05]  /*1d50*/  BRA.U UP0, `(.L_x_23) ;  /* 0x0000002d00dc7547 */ /* 0x000fea000b800000 */
[----:B------:R-:W2:Y:S01]  /*1d60*/  LDCU UR6, c[0x0][0x38c] ;  /* 0x00007180ff0677ac */ /* 0x000ea20008000800 */
[----:B------:R-:W-:Y:S01]  /*1d70*/  PLOP3.LUT P1, PT, PT, PT, UP3, 0x80, 0x8 ;  /* 0x000000000008781c */ /* 0x000fe20003f2f038 */
[----:B------:R-:W-:Y:S01]  /*1d80*/  IMAD.MOV.U32 R12, RZ, RZ, 0x1 ;  /* 0x00000001ff0c7424 */ /* 0x000fe200078e00ff */
[----:B------:R-:W-:Y:S01]  /*1d90*/  ISETP.EQ.OR P2, PT, R0, RZ, P3 ;  /* 0x000000ff0000720c */ /* 0x000fe20001f42670 */
[----:B------:R-:W-:Y:S01]  /*1da0*/  UISETP.NE.AND UP1, UPT, UR22, URZ, UPT ;  /* 0x000000ff1600728c */ /* 0x000fe2000bf25270 */
[----:B------:R-:W-:Y:S02]  /*1db0*/  PLOP3.LUT P1, PT, P1, PT, PT, 0x8, 0x80 ;  /* 0x000000000080781c */ /* 0x000fe40000f2e170 */
[----:B------:R-:W-:Y:S01]  /*1dc0*/  CS2R R10, SRZ ;  /* 0x00000000000a7805 */ /* 0x000fe2000001ff00 */
[----:B------:R-:W-:Y:S01]  /*1dd0*/  IMAD.MOV.U32 R9, RZ, RZ, RZ ;  /* 0x000000ffff097224 */ /* 0x000fe200078e00ff */
[----:B------:R-:W3:Y:S01]  /*1de0*/  LDCU UR41, c[0x0][0x370] ;  /* 0x00006e00ff2977ac */ /* 0x000ee20008000800 */
[----:B------:R-:W-:Y:S01]  /*1df0*/  IMAD.MOV.U32 R8, RZ, RZ, 0x1 ;  /* 0x00000001ff087424 */ /* 0x000fe200078e00ff */
[----:B------:R-:W4:Y:S01]  /*1e00*/  LDCU.64 UR30, c[0x0][0x348] ;  /* 0x00006900ff1e77ac */ /* 0x000f220008000a00 */
[----:B------:R-:W1:Y:S01]  /*1e10*/  LDCU UR39, c[0x0][0x374] ;  /* 0x00006e80ff2777ac */ /* 0x000e620008000800 */
[----:B--2---:R-:W-:-:S02]  /*1e20*/  UIADD3 UR5, UPT, UPT, UR6, 0x1f, URZ ;  /* 0x0000001f06057890 */ /* 0x004fc4000fffe0ff */
[----:B------:R-:W-:Y:S02]  /*1e30*/  UIADD3 UR50, UPT, UPT, UR6, 0x3e, URZ ;  /* 0x0000003e06327890 */ /* 0x000fe4000fffe0ff */
[----:B------:R-:W-:-:S04]  /*1e40*/  USHF.R.S32.HI UR4, URZ, 0x1f, UR5 ;  /* 0x0000001fff047899 */ /* 0x000fc80008011405 */
[----:B------:R-:W-:Y:S02]  /*1e50*/  ULEA.HI UR4, UR4, UR5, URZ, 0x5 ;  /* 0x0000000504047291 */ /* 0x000fe4000f8f28ff */
[----:B------:R-:W-:Y:S02]  /*1e60*/  USHF.L.U32 UR5, UR26, 0x5, URZ ;  /* 0x000000051a057899 */ /* 0x000fe400080006ff */
[----:B------:R-:W-:Y:S02]  /*1e70*/  USHF.R.S32.HI UR43, URZ, 0x5, UR4 ;  /* 0x00000005ff2b7899 */ /* 0x000fe40008011404 */
[----:B------:R-:W-:Y:S02]  /*1e80*/  UIADD3 UR4, UPT, UPT, UR6, -0x1, URZ ;  /* 0xffffffff06047890 */ /* 0x000fe4000fffe0ff */
[----:B------:R-:W-:Y:S02]  /*1e90*/  UISETP.LT.U32.AND UP0, UPT, UR43, 0x36, UPT ;  /* 0x000000362b00788c */ /* 0x000fe4000bf01070 */
[----:B------:R-:W-:-:S02]  /*1ea0*/  UISETP.GE.U32.AND UP2, UPT, UR4, -0x3f, UPT ;  /* 0xffffffc10400788c */ /* 0x000fc4000bf46070 */
[----:B------:R-:W-:Y:S02]  /*1eb0*/  USEL UR42, UR43, 0x36, UP0 ;  /* 0x000000362b2a7887 */ /* 0x000fe40008000000 */
[----:B------:R-:W-:Y:S02]  /*1ec0*/  ULOP3.LUT UR44, UR5, 0x20, URZ, 0xe2, !UPT ;  /* 0x00000020052c7892 */ /* 0x000fe4000f8ee2ff */
[----:B------:R-:W-:Y:S02]  /*1ed0*/  UIADD3 UR25, UPT, UPT, UR42, -0x1, URZ ;  /* 0xffffffff2a197890 */ /* 0x000fe4000fffe0ff */
[----:B------:R-:W-:Y:S02]  /*1ee0*/  USEL UR26, UR34, 0x2, UP1 ;  /* 0x00000002221a7887 */ /* 0x000fe40008800000 */
[----:B------:R-:W-:Y:S02]  /*1ef0*/  UIADD3 UR47, UPT, UPT, UR43, -UR42, URZ ;  /* 0x8000002a2b2f7290 */ /* 0x000fe4000fffe0ff */
[----:B------:R-:W-:Y:S01]  /*1f00*/  @UP2 UIADD3 UR25, UPT, UPT, UR42, URZ, URZ ;  /* 0x000000ff2a192290 */ /* 0x000fe2000fffe0ff */
[----:B------:R-:W-:-:S03]  /*1f10*/  UMOV UR5, URZ ;  /* 0x000000ff00057c82 */ /* 0x000fc60008000000 */
[----:B-1-34-:R-:W-:-:S12]  /*1f20*/  UIADD3 UR25, UPT, UPT, UR25, 0x1, URZ ;  /* 0x0000000119197890 */ /* 0x01afd8000fffe0ff */
.L_x_43:
[----:B------:R-:W-:Y:S01]  /*1f30*/  UISETP.NE.AND UP0, UPT, UR48, URZ, UPT ;  /* 0x000000ff3000728c */ /* 0x000fe2000bf05270 */
[----:B------:R-:W1:Y:S08]  /*1f40*/  S2UR UR48, SR_CgaCtaId ;  /* 0x00000000003079c3 */ /* 0x000e700000008800 */
[----:B------:R-:W-:Y:S05]  /*1f50*/  BRA.U UP0, `(.L_x_24) ;  /* 0x0000000100347547 */ /* 0x000fea000b800000 */
[----:B------:R-:W2:Y:S01]  /*1f60*/  S2R R0, SR_CgaCtaId ;  /* 0x0000000000007919 */ /* 0x000ea20000008800 */
[----:B------:R-:W-:-:S04]  /*1f70*/  MOV R2, 0x400 ;  /* 0x0000040000027802 */ /* 0x000fc80000000f00 */
[----:B--2---:R-:W-:Y:S02]  /*1f80*/  LEA R0, R0, R2, 0x18 ;  /* 0x0000000200007211 */ /* 0x004fe400078ec0ff */
[----:B------:R-:W-:-:S03]  /*1f90*/  SHF.L.U32 R2, R8, 0x1f, RZ ;  /* 0x0000001f08027819 */ /* 0x000fc600000006ff */
[----:B------:R-:W-:-:S04]  /*1fa0*/  IMAD R0, R9, 0x8, R0 ;  /* 0x0000000809007824 */ /* 0x000fc800078e0200 */
[----:B------:R-:W2:Y:S02]  /*1fb0*/  SYNCS.PHASECHK.TRANS64.TRYWAIT P0, [R0+URZ+0x3f0], R2 ;  /* 0x0003f002000075a7 */ /* 0x000ea400080011ff */
[----:B--2---:R-:W-:Y:S05]  /*1fc0*/  @!P0 BRA `(.L_x_25) ;  /* 0x0000006800b08947 */ /* 0x004fea0003800000 */
.L_x_153:
[----:B------:R-:W-:Y:S01]  /*1fd0*/  VIADD R9, R9, 0x1 ;  /* 0x0000000109097836 */ /* 0x000fe20000000000 */
[----:B------:R2:W-:Y:S04]  /*1fe0*/  SYNCS.ARRIVE.TRANS64.A1T0 RZ, [R0+URZ+0x3e0], RZ ;  /* 0x0003e0ff00ff79a7 */ /* 0x0005e800081000ff */
[----:B------:R-:W-:-:S04]  /*1ff0*/  ISETP.NE.AND P0, PT, R9, 0x2, PT ;  /* 0x000000020900780c */ /* 0x000fc80003f05270 */
[----:B------:R-:W-:Y:S02]  /*2000*/  SEL R9, R9, RZ, P0 ;  /* 0x000000ff09097207 */ /* 0x000fe40000000000 */
[----:B--2---:R-:W-:-:S04]  /*2010*/  SEL R0, RZ, 0x1, P0 ;  /* 0x00000001ff007807 */ /* 0x004fc80000000000 */
[----:B------:R-:W-:-:S07]  /*2020*/  LOP3.LUT R8, R8, R0, RZ, 0x3c, !PT ;  /* 0x0000000008087212 */ /* 0x000fce00078e3cff */
.L_x_24:
[----:B------:R-:W-:Y:S01]  /*2030*/  UMOV UR6, 0x400 ;  /* 0x0000040000067882 */ /* 0x000fe20000000000 */
[----:B------:R-:W-:Y:S01]  /*2040*/  SHF.L.U32 R0, R12, 0x1f, RZ ;  /* 0x0000001f0c007819 */ /* 0x000fe200000006ff */
[----:B-1----:R-:W-:Y:S02]  /*2050*/  ULEA UR6, UR48, UR6, 0x18 ;  /* 0x0000000630067291 */ /* 0x002fe4000f8ec0ff */
[----:B------:R-:W-:Y:S02]  /*2060*/  UISETP.GE.U32.AND UP0, UPT, UR50, 0x3f, UPT ;  /* 0x0000003f3200788c */ /* 0x000fe4000bf06070 */
[----:B------:R-:W-:Y:S02]  /*2070*/  ULEA UR4, UR5, UR6, 0x3 ;  /* 0x0000000605047291 */ /* 0x000fe4000f8e18ff */
[----:B------:R-:W-:Y:S02]  /*2080*/  ULEA UR11, UR45, UR49, 0x1 ;  /* 0x000000312d0b7291 */ /* 0x000fe4000f8e08ff */
[----:B------:R-:W-:-:S02]  /*2090*/  ULEA UR35, UR46, UR44, 0x6 ;  /* 0x0000002c2e237291 */ /* 0x000fc4000f8e30ff */
[----:B------:R-:W-:Y:S01]  /*20a0*/  USHF.L.U32 UR11, UR11, 0x5, URZ ;  /* 0x000000050b0b7899 */ /* 0x000fe200080006ff */
[----:B------:R-:W-:Y:S02]  /*20b0*/  UMOV UR13, URZ ;  /* 0x000000ff000d7c82 */ /* 0x000fe40008000000 */
[----:B------:R1:W2:Y:S01]  /*20c0*/  SYNCS.PHASECHK.TRANS64.TRYWAIT P0, [UR4+0x1b0], R0 ;  /* 0x0001b000ff0075a7 */ /* 0x0002a20008001104 */
[----:B------:R-:W-:Y:S08]  /*20d0*/  BRA.U !UP0, `(.L_x_26) ;  /* 0x0000000108c47547 */ /* 0x000ff0000b800000 */
[----:B------:R-:W-:Y:S01]  /*20e0*/  UMOV UR7, URZ ;  /* 0x000000ff00077c82 */ /* 0x000fe20008000000 */
[----:B------:R-:W-:-:S05]  /*20f0*/  UMOV UR4, UR5 ;  /* 0x0000000500047c82 */ /* 0x000fca0008000000 */
.L_x_32:
[----:B------:R-:W-:Y:S01]  /*2100*/  ULEA UR33, UR4, UR6, 0x3 ;  /* 0x0000000604217291 */ /* 0x000fe2000f8e18ff */
[----:B------:R-:W-:Y:S01]  /*2110*/  @!P3 MOV R2, 0x1000 ;  /* 0x000010000002b802 */ /* 0x000fe20000000f00 */
[----:B--2-4-:R-:W-:Y:S10]  /*2120*/  @P0 BRA `(.L_x_27) ;  /* 0x00000000000c0947 */ /* 0x014ff40003800000 */
[----:B------:R-:W-:-:S04]  /*2130*/  SHF.L.U32 R3, R12, 0x1f, RZ ;  /* 0x0000001f0c037819 */ /* 0x000fc800000006ff */
[----:B------:R-:W2:Y:S02]  /*2140*/  SYNCS.PHASECHK.TRANS64.TRYWAIT P0, [UR33+0x1b0], R3 ;  /* 0x0001b003ff0075a7 */ /* 0x000ea40008001121 */
[----:B--2---:R-:W-:Y:S05]  /*2150*/  @!P0 BRA `(.L_x_28) ;  /* 0x0000006800608947 */ /* 0x004fea0003800000 */
.L_x_27:
[----:B------:R2:W-:Y:S01]  /*2160*/  @!P3 SYNCS.ARRIVE.TRANS64 RZ, [UR33], R2 ;  /* 0x00000002ffffb9a7 */ /* 0x0005e20008000021 */
[----:B------:R-:W-:-:S04]  /*2170*/  ULOP3.LUT UR5, UR26, 0x2, URZ, 0xfc, !UPT ;  /* 0x000000021a057892 */ /* 0x000fc8000f8efcff */
[----:B------:R-:W-:-:S09]  /*2180*/  UISETP.NE.AND UP0, UPT, UR5, 0x2, UPT ;  /* 0x000000020500788c */ /* 0x000fd2000bf05270 */
[----:B------:R-:W-:Y:S05]  /*2190*/  BRA.U UP0, `(.L_x_29) ;  /* 0x0000000100047547 */ /* 0x000fea000b800000 */
[----:B------:R-:W-:Y:S05]  /*21a0*/  BPT.TRAP 0x1 ;  /* 0x000000040000795c */ /* 0x000fea0000300000 */
.L_x_29:
[----:B------:R-:W-:Y:S04]  /*21b0*/  BSSY.RECONVERGENT B0, `(.L_x_30) ;  /* 0x0000003000007945 */ /* 0x000fe80003800200 */
[----:B------:R-:W-:Y:S05]  /*21c0*/  @P2 BRA `(.L_x_31) ;  /* 0x0000000000042947 */ /* 0x000fea0003800000 */
[----:B------:R-:W-:Y:S05]  /*21d0*/  BPT.TRAP 0x1 ;  /* 0x000000040000795c */ /* 0x000fea0000300000 */
.L_x_31:
[----:B------:R-:W-:Y:S05]  /*21e0*/  BSYNC.RECONVERGENT B0 ;  /* 0x0000000000007941 */ /* 0x000fea0003800200 */
.L_x_30:
[----:B------:R-:W-:Y:S02]  /*21f0*/  UIADD3 UR5, UPT, UPT, UR4, 0x1, URZ ;  /* 0x0000000104057890 */ /* 0x000fe4000fffe0ff */
[----:B------:R-:W-:Y:S02]  /*2200*/  USHF.L.U32 UR4, UR4, 0xb, URZ ;  /* 0x0000000b04047899 */ /* 0x000fe400080006ff */
[----:B------:R-:W-:Y:S02]  /*2210*/  UISETP.NE.AND UP0, UPT, UR5, 0x36, UPT ;  /* 0x000000360500788c */ /* 0x000fe4000bf05270 */
[----:B------:R-:W-:Y:S02]  /*2220*/  USHF.L.U32 UR34, UR7, 0x5, URZ ;  /* 0x0000000507227899 */ /* 0x000fe400080006ff */
[----:B------:R-:W-:Y:S02]  /*2230*/  USEL UR9, URZ, 0x1, UP0 ;  /* 0x00000001ff097887 */ /* 0x000fe40008000000 */
[----:B------:R-:W-:-:S02]  /*2240*/  USEL UR5, UR5, URZ, UP0 ;  /* 0x000000ff05057287 */ /* 0x000fc40008000000 */
[----:B------:R-:W-:Y:S02]  /*2250*/  UIADD3 UR14, UP0, UPT, UR30, 0x180, URZ ;  /* 0x000001801e0e7890 */ /* 0x000fe4000ff1e0ff */
[----:B------:R-:W-:Y:S01]  /*2260*/  ULEA UR8, UR5, UR6, 0x3 ;  /* 0x0000000605087291 */ /* 0x000fe2000f8e18ff */
[----:B------:R-:W-:Y:S01]  /*2270*/  LOP3.LUT R12, R12, UR9, RZ, 0x3c, !PT ;  /* 0x000000090c0c7c12 */ /* 0x000fe2000f8e3cff */
[----:B------:R-:W-:Y:S02]  /*2280*/  UIADD3 UR7, UPT, UPT, UR7, 0x1, URZ ;  /* 0x0000000107077890 */ /* 0x000fe4000fffe0ff */
[----:B------:R-:W-:Y:S01]  /*2290*/  UIADD3 UR16, UP1, UPT, UR30, 0x80, URZ ;  /* 0x000000801e107890 */ /* 0x000fe2000ff3e0ff */
[----:B-1----:R-:W-:Y:S01]  /*22a0*/  SHF.L.U32 R0, R12, 0x1f, RZ ;  /* 0x0000001f0c007819 */ /* 0x002fe200000006ff */
[----:B------:R-:W-:Y:S02]  /*22b0*/  ULOP3.LUT UR32, UR28, UR4, URZ, 0xfc, !UPT ;  /* 0x000000041c207292 */ /* 0x000fe4000f8efcff */
[----:B------:R-:W-:Y:S01]  /*22c0*/  UIADD3.X UR15, UPT, UPT, URZ, UR31, URZ, UP0, !UPT ;  /* 0x0000001fff0f7290 */ /* 0x000fe200087fe4ff */
[----:B------:R3:W4:Y:S01]  /*22d0*/  SYNCS.PHASECHK.TRANS64.TRYWAIT P0, [UR8+0x1b0], R0 ;  /* 0x0001b000ff0075a7 */ /* 0x0007220008001108 */
[----:B------:R-:W-:-:S02]  /*22e0*/  ULOP3.LUT UR8, UR27, UR4, URZ, 0xfc, !UPT ;  /* 0x000000041b087292 */ /* 0x000fc4000f8efcff */
[----:B------:R-:W-:Y:S02]  /*22f0*/  UISETP.NE.AND UP0, UPT, UR7, UR25, UPT ;  /* 0x000000190700728c */ /* 0x000fe4000bf05270 */
[----:B------:R-:W-:Y:S02]  /*2300*/  UIADD3.X UR17, UPT, UPT, URZ, UR31, URZ, UP1, !UPT ;  /* 0x0000001fff117290 */ /* 0x000fe40008ffe4ff */
[----:B------:R-:W-:Y:S02]  /*2310*/  UIADD3 UR32, UPT, UPT, UR6, 0x2800, UR32 ;  /* 0x0000280006207890 */ /* 0x000fe4000fffe020 */
[----:B------:R-:W-:Y:S02]  /*2320*/  UPRMT UR13, URZ, 0x5410, UR24 ;  /* 0x00005410ff0d7896 */ /* 0x000fe40008000018 */
[----:B------:R-:W-:Y:S02]  /*2330*/  UIADD3 UR8, UPT, UPT, UR6, 0x1d800, UR8 ;  /* 0x0001d80006087890 */ /* 0x000fe4000fffe008 */
[----:B------:R-:W-:Y:S01]  /*2340*/  UPRMT UR4, URZ, 0x5410, UR21 ;  /* 0x00005410ff047896 */ /* 0x000fe20008000015 */
[----:B------:R-:W-:Y:S01]  /*2350*/  UMOV UR18, 0x0 ;  /* 0x0000000000127882 */ /* 0x000fe20000000000 */
[----:B------:R-:W-:Y:S01]  /*2360*/  UMOV UR19, 0x10000000 ;  /* 0x1000000000137882 */ /* 0x000fe20000000000 */
[----:B------:R-:W-:Y:S01]  /*2370*/  UMOV UR12, UR36 ;  /* 0x00000024000c7c82 */ /* 0x000fe20008000000 */
[----:B------:R-:W-:Y:S01]  /*2380*/  UMOV UR9, UR33 ;  /* 0x0000002100097c82 */ /* 0x000fe20008000000 */
[----:B------:R-:W-:Y:S01]  /*2390*/  UMOV UR10, UR34 ;  /* 0x00000022000a7c82 */ /* 0x000fe20008000000 */
[----:B------:R1:W-:Y:S03]  /*23a0*/  UTMALDG.3D.MULTICAST [UR32], [UR16], UR13, desc[UR18] ;  /* 0x00001220100073b4 */ /* 0x0003e6000801180d */
[----:B------:R2:W-:Y:S01]  /*23b0*/  UTMALDG.3D.MULTICAST [UR8], [UR14], UR4, desc[UR18] ;  /* 0x000012080e0073b4 */ /* 0x0005e20008011804 */
[----:B-1----:R-:W-:Y:S01]  /*23c0*/  UMOV UR13, UR25 ;  /* 0x00000019000d7c82 */ /* 0x002fe20008000000 */
[----:B--2---:R-:W-:Y:S01]  /*23d0*/  UMOV UR4, UR5 ;  /* 0x0000000500047c82 */ /* 0x004fe20008000000 */
[----:B---3--:R-:W-:Y:S05]  /*23e0*/  BRA.U UP0, `(.L_x_32) ;  /* 0xfffffffd00447547 */ /* 0x008fea000b83ffff */
.L_x_26:
[----:B------:R-:W-:Y:S01]  /*23f0*/  ULEA UR4, UR5, UR6, 0x3 ;  /* 0x0000000605047291 */ /* 0x000fe2000f8e18ff */
[----:B-1----:R-:W-:Y:S01]  /*2400*/  SHF.L.U32 R0, R12, 0x1f, RZ ;  /* 0x0000001f0c007819 */ /* 0x002fe200000006ff */
[----:B------:R-:W-:Y:S01]  /*2410*/  @!P1 SYNCS.ARRIVE.TRANS64.A1T0 RZ, [UR6+0x378], RZ ;  /* 0x000378ffffff99a7 */ /* 0x000fe20008100006 */
[----:B------:R-:W-:-:S06]  /*2420*/  UISETP.GT.AND UP0, UPT, UR43, UR42, UPT ;  /* 0x0000002a2b00728c */ /* 0x000fcc000bf04270 */
[----:B--2-4-:R1:W2:Y:S03]  /*2430*/  SYNCS.PHASECHK.TRANS64.TRYWAIT P0, [UR4+0x1b0], R0 ;  /* 0x0001b000ff0075a7 */ /* 0x0142a60008001104 */
[----:B------:R-:W-:Y:S05]  /*2440*/  BRA.U !UP0, `(.L_x_33) ;  /* 0x0000000108c87547 */ /* 0x000fea000b800000 */
[----:B------:R-:W-:Y:S01]  /*2450*/  UIADD3 UR29, UPT, UPT, UR47, UR13, URZ ;  /* 0x0000000d2f1d7290 */ /* 0x000fe2000fffe0ff */
[----:B------:R-:W-:-:S11]  /*2460*/  UMOV UR4, UR5 ;  /* 0x0000000500047c82 */ /* 0x000fd60008000000 */
.L_x_39:
[----:B------:R-:W-:Y:S01]  /*2470*/  ULEA UR17, UR4, UR6, 0x3 ;  /* 0x0000000604117291 */ /* 0x000fe2000f8e18ff */
[----:B--2---:R-:W-:Y:S01]  /*2480*/  @!P3 MOV R2, 0x1000 ;  /* 0x000010000002b802 */ /* 0x004fe20000000f00 */
[----:B--2-4-:R-:W-:Y:S10]  /*2490*/  @P0 BRA `(.L_x_34) ;  /* 0x00000000000c0947 */ /* 0x014ff40003800000 */
[----:B------:R-:W-:-:S04]  /*24a0*/  SHF.L.U32 R3, R12, 0x1f, RZ ;  /* 0x0000001f0c037819 */ /* 0x000fc800000006ff */
[----:B------:R-:W2:Y:S02]  /*24b0*/  SYNCS.PHASECHK.TRANS64.TRYWAIT P0, [UR17+0x1b0], R3 ;  /* 0x0001b003ff0075a7 */ /* 0x000ea40008001111 */
[----:B--2---:R-:W-:Y:S05]  /*24c0*/  @!P0 BRA `(.L_x_35) ;  /* 0x00000064009c8947 */ /* 0x004fea0003800000 */
.L_x_34:
[----:B------:R2:W-:Y:S01]  /*24d0*/  @!P3 SYNCS.ARRIVE.TRANS64 RZ, [UR17], R2 ;  /* 0x00000002ffffb9a7 */ /* 0x0005e20008000011 */
[----:B------:R-:W-:-:S04]  /*24e0*/  ULOP3.LUT UR5, UR26, 0x2, URZ, 0xfc, !UPT ;  /* 0x000000021a057892 */ /* 0x000fc8000f8efcff */
[----:B------:R-:W-:-:S09]  /*24f0*/  UISETP.NE.AND UP0, UPT, UR5, 0x2, UPT ;  /* 0x000000020500788c */ /* 0x000fd2000bf05270 */
[----:B------:R-:W-:Y:S05]  /*2500*/  BRA.U UP0, `(.L_x_36) ;  /* 0x0000000100047547 */ /* 0x000fea000b800000 */
[----:B------:R-:W-:Y:S05]  /*2510*/  BPT.TRAP 0x1 ;  /* 0x000000040000795c */ /* 0x000fea0000300000 */
.L_x_36:
[----:B------:R-:W-:Y:S04]  /*2520*/  BSSY.RECONVERGENT B0, `(.L_x_37) ;  /* 0x0000003000007945 */ /* 0x000fe80003800200 */
[----:B------:R-:W-:Y:S05]  /*2530*/  @P2 BRA `(.L_x_38) ;  /* 0x0000000000042947 */ /* 0x000fea0003800000 */
[----:B------:R-:W-:Y:S05]  /*2540*/  BPT.TRAP 0x1 ;  /* 0x000000040000795c */ /* 0x000fea0000300000 */
.L_x_38:
[----:B------:R-:W-:Y:S05]  /*2550*/  BSYNC.RECONVERGENT B0 ;  /* 0x0000000000007941 */ /* 0x000fea0003800200 */
.L_x_37:
        /* <DEDUP_REMOVED lines=17> */
[----:B------:R-:W-:Y:S02]  /*2670*/  UIADD3 UR16, UPT, UPT, UR6, 0x2800, UR16 ;  /* 0x0000280006107890 */ /* 0x000fe4000fffe010 */
[----:B------:R-:W-:Y:S02]  /*2680*/  UIADD3.X UR15, UPT, UPT, URZ, UR31, URZ, UP1, !UPT ;  /* 0x0000001fff0f7290 */ /* 0x000fe40008ffe4ff */
        /* <DEDUP_REMOVED lines=8> */
[----:B------:R-:W-:Y:S01]  /*2710*/  UMOV UR9, UR17 ;  /* 0x0000001100097c82 */ /* 0x000fe20008000000 */
[----:B------:R-:W-:Y:S01]  /*2720*/  UMOV UR10, UR18 ;  /* 0x00000012000a7c82 */ /* 0x000fe20008000000 */
[----:B------:R-:W-:Y:S01]  /*2730*/  UTMALDG.3D.MULTICAST [UR16], [UR14], UR7, desc[UR32] ;  /* 0x000020100e0073b4 */ /* 0x000fe20008011807 */
[----:B------:R1:W-:Y:S02]  /*2740*/  UTMALDG.3D.MULTICAST [UR8], [UR22], UR4, desc[UR32] ;  /* 0x00002008160073b4 */ /* 0x0003e40008011804 */
[----:B-1----:R-:W-:Y:S01]  /*2750*/  UMOV UR4, UR5 ;  /* 0x0000000500047c82 */ /* 0x002fe20008000000 */
[----:B---3--:R-:W-:Y:S05]  /*2760*/  BRA.U UP0, `(.L_x_39) ;  /* 0xfffffffd00407547 */ /* 0x008fea000b83ffff */
.L_x_33:
[C---:B------:R-:W-:Y:S01]  /*2770*/  LEA R3, R11.reuse, UR6, 0x3 ;  /* 0x000000060b037c11 */ /* 0x040fe2000f8e18ff */
[----:B------:R-:W-:Y:S01]  /*2780*/  NOP ;  /* 0x0000000000007918 */ /* 0x000fe20000000000 */
[----:B-1----:R-:W-:Y:S02]  /*2790*/  SHF.L.U32 R0, R10, 0x1f, RZ ;  /* 0x0000001f0a007819 */ /* 0x002fe400000006ff */
[----:B------:R-:W-:Y:S02]  /*27a0*/  LEA R4, R11, UR6, 0x4 ;  /* 0x000000060b047c11 */ /* 0x000fe4000f8e20ff */
[----:B--2-4-:R-:W1:Y:S02]  /*27b0*/  SYNCS.PHASECHK.TRANS64.TRYWAIT P0, [R3+URZ+0x380], R0 ;  /* 0x00038000030075a7 */ /* 0x014e6400080011ff */
[----:B-1----:R-:W-:Y:S05]  /*27c0*/  @!P0 BRA `(.L_x_40) ;  /* 0x0000006000f48947 */ /* 0x002fea0003800000 */
.L_x_156:
[----:B------:R-:W2:Y:S01]  /*27d0*/  LDS.128 R4, [R4+0x410] ;  /* 0x0004100004047984 */ /* 0x000ea20000000c00 */
[----:B------:R-:W-:Y:S01]  /*27e0*/  UISETP.GE.AND UP0, UPT, UR40, 0x1, UPT ;  /* 0x000000012800788c */ /* 0x000fe2000bf06270 */
[----:B------:R-:W-:Y:S01]  /*27f0*/  @!PT LDS RZ, [RZ] ;  /* 0x00000000fffff984 */ /* 0x000fe20000000800 */
[----:B------:R-:W-:Y:S01]  /*2800*/  @!PT LDS RZ, [RZ] ;  /* 0x00000000fffff984 */ /* 0x000fe20000000800 */
[----:B------:R-:W-:Y:S01]  /*2810*/  @!PT LDS RZ, [RZ] ;  /* 0x00000000fffff984 */ /* 0x000fe20000000800 */
[----:B------:R-:W-:Y:S01]  /*2820*/  @!PT LDS RZ, [RZ] ;  /* 0x00000000fffff984 */ /* 0x000fe20000000800 */
[----:B------:R3:W-:Y:S06]  /*2830*/  MEMBAR.ALL.CTA ;  /* 0x0000000000007992 */ /* 0x0007ec0000008000 */
[----:B---3--:R-:W3:Y:S01]  /*2840*/  FENCE.VIEW.ASYNC.S ;  /* 0x00000000000073c6 */ /* 0x008ee20000000000 */
[----:B--2---:R-:W-:-:S13]  /*2850*/  LOP3.LUT P0, RZ, R6, 0x1, RZ, 0xc0, !PT ;  /* 0x0000000106ff7812 */ /* 0x004fda000780c0ff */
[----:B---3--:R-:W-:Y:S01]  /*2860*/  VOTEU.ANY UP1, P0 ;  /* 0x0000000000ff7886 */ /* 0x008fe20000020100 */
[----:B------:R-:W-:-:S13]  /*2870*/  PLOP3.LUT P0, PT, PT, PT, UP1, 0x80, 0x8 ;  /* 0x000000000008781c */ /* 0x000fda0003f0f018 */
[----:B-1----:R-:W-:Y:S02]  /*2880*/  @P0 LOP3.LUT R0, R5, 0xffff, RZ, 0xc0, !PT ;  /* 0x0000ffff05000812 */ /* 0x002fe400078ec0ff */
[----:B------:R-:W-:Y:S02]  /*2890*/  @P0 MOV R2, R4 ;  /* 0x0000000400020202 */ /* 0x000fe40000000f00 */
[----:B------:R-:W-:Y:S01]  /*28a0*/  @P0 R2UR UR7, R0 ;  /* 0x00000000000702ca */ /* 0x000fe200000e0000 */
[----:B------:R-:W-:Y:S01]  /*28b0*/  VIADD R0, R3, 0x390 ;  /* 0x0000039003007836 */ /* 0x000fe20000000000 */
[----:B------:R-:W-:Y:S02]  /*28c0*/  @P0 SHF.R.U32.HI R4, RZ, 0x10, R5 ;  /* 0x00000010ff040819 */ /* 0x000fe40000011605 */
[----:B------:R-:W-:Y:S02]  /*28d0*/  @P0 R2UR UR8, R2 ;  /* 0x00000000020802ca */ /* 0x000fe400000e0000 */
[----:B------:R-:W-:-:S02]  /*28e0*/  PRMT R0, RZ, 0x654, R0 ;  /* 0x00000654ff007816 */ /* 0x000fc40000000000 */
[----:B------:R-:W-:Y:S02]  /*28f0*/  @P0 R2UR UR4, R4 ;  /* 0x00000000040402ca */ /* 0x000fe400000e0000 */
[----:B------:R1:W-:Y:S03]  /*2900*/  SYNCS.ARRIVE.TRANS64.RED.A1T0 RZ, [R0+URZ], RZ ;  /* 0x000000ff00ff79a7 */ /* 0x0003e600081004ff */
[----:B------:R-:W-:-:S04]  /*2910*/  @UP1 UMOV UR37, UR7 ;  /* 0x0000000700251c82 */ /* 0x000fc80008000000 */
[----:B------:R-:W-:-:S04]  /*2920*/  @UP1 UMOV UR38, UR8 ;  /* 0x0000000800261c82 */ /* 0x000fc80008000000 */
[----:B------:R-:W-:Y:S01]  /*2930*/  @UP1 UMOV UR36, UR4 ;  /* 0x0000000400241c82 */ /* 0x000fe20008000000 */
[----:B------:R-:W-:Y:S05]  /*2940*/  BRA.U !UP0, `(.L_x_41) ;  /* 0x0000000108d47547 */ /* 0x000fea000b800000 */
[----:B------:R-:W2:Y:S01]  /*2950*/  LDCU.128 UR12, c[0x0][0xb10] ;  /* 0x00016200ff0c77ac */ /* 0x000ea20008000c00 */
[----:B------:R-:W3:Y:S01]  /*2960*/  LDCU UR29, c[0x0][0xb20] ;  /* 0x00016400ff1d77ac */ /* 0x000ee20008000800 */
[----:B------:R-:W4:Y:S01]  /*2970*/  LDCU UR20, c[0x0][0xb0c] ;  /* 0x00016180ff1477ac */ /* 0x000f220008000800 */
[----:B------:R-:W1:Y:S01]  /*2980*/  LDCU.64 UR10, c[0x0][0xb28] ;  /* 0x00016500ff0a77ac */ /* 0x000e620008000a00 */
[----:B------:R-:W-:Y:S02]  /*2990*/  UISETP.NE.AND UP3, UPT, UR40, 0x1, UPT ;  /* 0x000000012800788c */ /* 0x000fe4000bf65270 */
[----:B--2---:R-:W-:Y:S02]  /*29a0*/  UIMAD.WIDE.U32 UR16, UR39, UR15, URZ ;  /* 0x0000000f271072a5 */ /* 0x004fe4000f8e00ff */
[----:B------:R-:W-:Y:S02]  /*29b0*/  UIMAD.WIDE.U32 UR8, UR41, UR12, URZ ;  /* 0x0000000c290872a5 */ /* 0x000fe4000f8e00ff */
[----:B------:R-:W-:-:S02]  /*29c0*/  UISETP.NE.AND UP0, UPT, UR14, 0x1, UPT ;  /* 0x000000010e00788c */ /* 0x000fc4000bf05270 */
[----:B------:R-:W-:Y:S01]  /*29d0*/  UIMAD.WIDE.U32 UR22, UR37, UR15, URZ ;  /* 0x0000000f251672a5 */ /* 0x000fe2000f8e00ff */
[----:B------:R-:W-:Y:S02]  /*29e0*/  UMOV UR16, UR17 ;  /* 0x0000001100107c82 */ /* 0x000fe40008000000 */
[----:B------:R-:W-:Y:S01]  /*29f0*/  UMOV UR8, UR9 ;  /* 0x0000000900087c82 */ /* 0x000fe20008000000 */
[----:B---3--:R-:W-:Y:S02]  /*2a00*/  USHF.R.U32.HI UR16, URZ, UR29, UR16 ;  /* 0x0000001dff107299 */ /* 0x008fe40008011610 */
[----:B----4-:R-:W-:Y:S02]  /*2a10*/  UISETP.NE.AND UP2, UPT, UR20, 0x1, UPT ;  /* 0x000000011400788c */ /* 0x010fe4000bf45270 */
[----:B------:R-:W-:Y:S02]  /*2a20*/  USHF.R.U32.HI UR8, URZ, UR13, UR8 ;  /* 0x0000000dff087299 */ /* 0x000fe40008011608 */
[----:B------:R-:W-:-:S02]  /*2a30*/  USEL UR7, UR39, UR16, !UP0 ;  /* 0x0000001027077287 */ /* 0x000fc4000c000000 */
[----:B------:R-:W-:Y:S02]  /*2a40*/  USEL UR8, UR41, UR8, !UP2 ;  /* 0x0000000829087287 */ /* 0x000fe4000d000000 */
[----:B-1----:R-:W-:Y:S01]  /*2a50*/  UIMAD.WIDE.U32 UR16, UR7, UR10, URZ ;  /* 0x0000000a071072a5 */ /* 0x002fe2000f8e00ff */
[----:B------:R-:W-:Y:S01]  /*2a60*/  UMOV UR4, UR23 ;  /* 0x0000001700047c82 */ /* 0x000fe20008000000 */
[----:B------:R-:W-:Y:S02]  /*2a70*/  UIMAD.WIDE.U32 UR18, UR38, UR12, URZ ;  /* 0x0000000c261272a5 */ /* 0x000fe4000f8e00ff */
[----:B------:R-:W-:-:S03]  /*2a80*/  UIMAD.WIDE.U32 UR22, UR8, UR10, URZ ;  /* 0x0000000a081672a5 */ /* 0x000fc6000f8e00ff */
[----:B------:R-:W-:Y:S01]  /*2a90*/  UMOV UR16, UR17 ;  /* 0x0000001100107c82 */ /* 0x000fe20008000000 */
[----:B------:R-:W-:Y:S02]  /*2aa0*/  USHF.R.U32.HI UR4, URZ, UR29, UR4 ;  /* 0x0000001dff047299 */ /* 0x000fe40008011604 */
[----:B------:R-:W-:Y:S01]  /*2ab0*/  @UP3 USHF.R.U32.HI UR7, URZ, UR11, UR16 ;  /* 0x0000000bff073299 */ /* 0x000fe20008011610 */
[----:B------:R-:W-:Y:S01]  /*2ac0*/  UMOV UR18, UR19 ;  /* 0x0000001300127c82 */ /* 0x000fe20008000000 */
[----:B------:R-:W-:Y:S01]  /*2ad0*/  UMOV UR22, UR23 ;  /* 0x0000001700167c82 */ /* 0x000fe20008000000 */
[----:B------:R-:W-:Y:S02]  /*2ae0*/  USHF.R.U32.HI UR13, URZ, UR13, UR18 ;  /* 0x0000000dff0d7299 */ /* 0x000fe40008011612 */
[----:B------:R-:W-:Y:S02]  /*2af0*/  USEL UR4, UR37, UR4, !UP0 ;  /* 0x0000000425047287 */ /* 0x000fe4000c000000 */
[----:B------:R-:W-:-:S02]  /*2b00*/  @UP3 USHF.R.U32.HI UR8, URZ, UR11, UR22 ;  /* 0x0000000bff083299 */ /* 0x000fc40008011616 */
[----:B------:R-:W-:Y:S02]  /*2b10*/  UIMAD UR9, UR40, UR7, URZ ;  /* 0x00000007280972a4 */ /* 0x000fe4000f8e02ff */
[----:B------:R-:W-:Y:S02]  /*2b20*/  USEL UR7, UR38, UR13, !UP2 ;  /* 0x0000000d26077287 */ /* 0x000fe4000d000000 */
[----:B------:R-:W-:Y:S02]  /*2b30*/  UIMAD UR12, UR40, UR8, URZ ;  /* 0x00000008280c72a4 */ /* 0x000fe4000f8e02ff */
[----:B------:R-:W-:Y:S02]  /*2b40*/  UISETP.GE.AND UP0, UPT, UR4, UR9, UPT ;  /* 0x000000090400728c */ /* 0x000fe4000bf06270 */
[----:B------:R-:W-:Y:S02]  /*2b50*/  UIMAD.WIDE.U32 UR16, UR4, UR10, URZ ;  /* 0x0000000a041072a5 */ /* 0x000fe4000f8e00ff */
[----:B------:R-:W-:-:S02]  /*2b60*/  UISETP.GE.OR UP0, UPT, UR7, UR12, UP0 ;  /* 0x0000000c0700728c */ /* 0x000fc40008706670 */
        /* <DEDUP_REMOVED lines=19> */
.L_x_41:
[----:B------:R-:W2:Y:S02]  /*2ca0*/  LDCU UR4, c[0x0][0xb30] ;  /* 0x00016600ff0477ac */ /* 0x000ea40008000800 */
[----:B--2---:R-:W-:-:S09]  /*2cb0*/  UISETP.NE.AND UP0, UPT, UR4, 0x1, UPT ;  /* 0x000000010400788c */ /* 0x004fd2000bf05270 */
[----:B------:R-:W-:Y:S05]  /*2cc0*/  BRA.U UP0, `(.L_x_42) ;  /* 0x0000000100447547 */ /* 0x000fea000b800000 */
        /* <DEDUP_REMOVED lines=17> */
.L_x_42:
[----:B------:R-:W-:Y:S01]  /*2de0*/  VIADD R11, R11, 0x1 ;  /* 0x000000010b0b7836 */ /* 0x000fe20000000000 */
[----:B------:R-:W-:Y:S01]  /*2df0*/  PLOP3.LUT P1, PT, PT, PT, PT, 0x80, 0x8 ;  /* 0x000000000008781c */ /* 0x000fe20003f2f070 */
[----:B------:R-:W-:Y:S02]  /*2e00*/  UIADD3 UR46, UPT, UPT, UR38, UR57, URZ ;  /* 0x00000039262e7290 */ /* 0x000fe4000fffe0ff */
[----:B------:R-:W-:Y:S01]  /*2e10*/  UIADD3 UR45, UPT, UPT, UR37, UR60, URZ ;  /* 0x0000003c252d7290 */ /* 0x000fe2000fffe0ff */
[----:B------:R-:W-:-:S04]  /*2e20*/  ISETP.NE.AND P0, PT, R11, 0x2, PT ;  /* 0x000000020b00780c */ /* 0x000fc80003f05270 */
[----:B-1----:R-:W-:Y:S02]  /*2e30*/  SEL R0, RZ, 0x1, P0 ;  /* 0x00000001ff007807 */ /* 0x002fe40000000000 */
[----:B------:R-:W-:Y:S02]  /*2e40*/  SEL R11, R11, RZ, P0 ;  /* 0x000000ff0b0b7207 */ /* 0x000fe40000000000 */
[----:B------:R-:W-:Y:S01]  /*2e50*/  LOP3.LUT R10, R10, R0, RZ, 0x3c, !PT ;  /* 0x000000000a0a7212 */ /* 0x000fe200078e3cff */
[----:B------:R-:W-:Y:S06]  /*2e60*/  BRA.U UP1, `(.L_x_43) ;  /* 0xfffffff101307547 */ /* 0x000fec000b83ffff */
[----:B------:R-:W-:Y:S01]  /*2e70*/  UIADD3 UR7, UPT, UPT, UR6, 0x1b0, URZ ;  /* 0x000001b006077890 */ /* 0x000fe2000fffe0ff */
[----:B------:R-:W-:-:S03]  /*2e80*/  SHF.L.U32 R2, R12, 0x1f, RZ ;  /* 0x0000001f0c027819 */ /* 0x000fc600000006ff */
[----:B------:R-:W-:-:S09]  /*2e90*/  ULEA UR4, UR5, UR7, 0x3 ;  /* 0x0000000705047291 */ /* 0x000fd2000f8e18ff */
[----:B------:R-:W1:Y:S02]  /*2ea0*/  SYNCS.PHASECHK.TRANS64.TRYWAIT P0, [UR4], R2 ;  /* 0x00000002ff0075a7 */ /* 0x000e640008001104 */
[----:B-1----:R-:W-:Y:S05]  /*2eb0*/  @!P0 BRA `(.L_x_44) ;  /* 0x0000005c004c8947 */ /* 0x002fea0003800000 */
.L_x_158:
[----:B------:R-:W-:-:S04]  /*2ec0*/  UIADD3 UR4, UPT, UPT, UR5, 0x1, URZ ;  /* 0x0000000105047890 */ /* 0x000fc8000fffe0ff */
[----:B------:R-:W-:-:S04]  /*2ed0*/  UISETP.NE.AND UP0, UPT, UR4, 0x36, UPT ;  /* 0x000000360400788c */ /* 0x000fc8000bf05270 */
[----:B------:R-:W-:Y:S02]  /*2ee0*/  USEL UR6, URZ, 0x1, UP0 ;  /* 0x00000001ff067887 */ /* 0x000fe40008000000 */
[----:B------:R-:W-:-:S04]  /*2ef0*/  USEL UR4, UR4, URZ, UP0 ;  /* 0x000000ff04047287 */ /* 0x000fc80008000000 */
[----:B------:R-:W-:Y:S01]  /*2f00*/  ULEA UR5, UR4, UR7, 0x3 ;  /* 0x0000000704057291 */ /* 0x000fe2000f8e18ff */
[----:B-1----:R-:W-:-:S04]  /*2f10*/  LOP3.LUT R2, R12, UR6, RZ, 0x3c, !PT ;  /* 0x000000060c027c12 */ /* 0x002fc8000f8e3cff */
[----:B------:R-:W-:-:S04]  /*2f20*/  SHF.L.U32 R3, R2, 0x1f, RZ ;  /* 0x0000001f02037819 */ /* 0x000fc800000006ff */
[----:B------:R-:W1:Y:S02]  /*2f30*/  SYNCS.PHASECHK.TRANS64.TRYWAIT P0, [UR5], R3 ;  /* 0x00000003ff0075a7 */ /* 0x000e640008001105 */
[----:B-1----:R-:W-:Y:S05]  /*2f40*/  @!P0 BRA `(.L_x_45) ;  /* 0x0000005c00408947 */ /* 0x002fea0003800000 */
.L_x_160:
[----:B------:R-:W-:-:S04]  /*2f50*/  UIADD3 UR4, UPT, UPT, UR4, 0x1, URZ ;  /* 0x0000000104047890 */ /* 0x000fc8000fffe0ff */
[----:B------:R-:W-:-:S04]  /*2f60*/  UISETP.NE.AND UP0, UPT, UR4, 0x36, UPT ;  /* 0x000000360400788c */ /* 0x000fc8000bf05270 */
[----:B------:R-:W-:Y:S02]  /*2f70*/  USEL UR6, URZ, 0x1, UP0 ;  /* 0x00000001ff067887 */ /* 0x000fe40008000000 */
[----:B------:R-:W-:-:S04]  /*2f80*/  USEL UR4, UR4, URZ, UP0 ;  /* 0x000000ff04047287 */ /* 0x000fc80008000000 */
[----:B------:R-:W-:Y:S01]  /*2f90*/  ULEA UR5, UR4, UR7, 0x3 ;  /* 0x0000000704057291 */ /* 0x000fe2000f8e18ff */
[----:B------:R-:W-:-:S04]  /*2fa0*/  LOP3.LUT R2, R2, UR6, RZ, 0x3c, !PT ;  /* 0x0000000602027c12 */ /* 0x000fc8000f8e3cff */
[----:B-1----:R-:W-:-:S04]  /*2fb0*/  SHF.L.U32 R3, R2, 0x1f, RZ ;  /* 0x0000001f02037819 */ /* 0x002fc800000006ff */
[----:B------:R-:W1:Y:S02]  /*2fc0*/  SYNCS.PHASECHK.TRANS64.TRYWAIT P0, [UR5], R3 ;  /* 0x00000003ff0075a7 */ /* 0x000e640008001105 */
[----:B-1----:R-:W-:Y:S05]  /*2fd0*/  @!P0 BRA `(.L_x_46) ;  /* 0x0000005c00348947 */ /* 0x002fea0003800000 */
.L_x_162:
        /* <DEDUP_REMOVED lines=9> */
.L_x_164:
        /* <DEDUP_REMOVED lines=9> */
.L_x_166:
        /* <DEDUP_REMOVED lines=9> */
.L_x_168:
        /* <DEDUP_REMOVED lines=9> */
.L_x_170:
        /* <DEDUP_REMOVED lines=9> */
.L_x_172:
        /* <DEDUP_REMOVED lines=9> */
.L_x_174:
        /* <DEDUP_REMOVED lines=9> */
.L_x_176:
        /* <DEDUP_REMOVED lines=9> */
.L_x_178:
        /* <DEDUP_REMOVED lines=9> */
.L_x_180:
        /* <DEDUP_REMOVED lines=9> */
.L_x_182:
        /* <DEDUP_REMOVED lines=9> */
.L_x_184:
        /* <DEDUP_REMOVED lines=9> */
.L_x_186:
        /* <DEDUP_REMOVED lines=9> */
.L_x_188:
        /* <DEDUP_REMOVED lines=9> */
.L_x_190:
        /* <DEDUP_REMOVED lines=9> */
.L_x_192:
        /* <DEDUP_REMOVED lines=9> */
.L_x_194:
        /* <DEDUP_REMOVED lines=9> */
.L_x_196:
        /* <DEDUP_REMOVED lines=9> */
.L_x_198:
        /* <DEDUP_REMOVED lines=9> */
.L_x_200:
        /* <DEDUP_REMOVED lines=9> */
.L_x_202:
        /* <DEDUP_REMOVED lines=9> */
.L_x_204:
        /* <DEDUP_REMOVED lines=9> */
.L_x_206:
        /* <DEDUP_REMOVED lines=9> */
.L_x_208:
        /* <DEDUP_REMOVED lines=9> */
.L_x_210:
        /* <DEDUP_REMOVED lines=9> */
.L_x_212:
        /* <DEDUP_REMOVED lines=9> */
.L_x_214:
        /* <DEDUP_REMOVED lines=9> */
.L_x_216:
        /* <DEDUP_REMOVED lines=9> */
.L_x_218:
        /* <DEDUP_REMOVED lines=9> */
.L_x_220:
        /* <DEDUP_REMOVED lines=9> */
.L_x_222:
        /* <DEDUP_REMOVED lines=9> */
.L_x_224:
        /* <DEDUP_REMOVED lines=9> */
.L_x_226:
        /* <DEDUP_REMOVED lines=9> */
.L_x_228:
        /* <DEDUP_REMOVED lines=9> */
.L_x_230:
        /* <DEDUP_REMOVED lines=9> */
.L_x_232:
        /* <DEDUP_REMOVED lines=9> */
.L_x_234:
        /* <DEDUP_REMOVED lines=9> */
.L_x_236:
        /* <DEDUP_REMOVED lines=9> */
.L_x_238:
        /* <DEDUP_REMOVED lines=9> */
.L_x_240:
        /* <DEDUP_REMOVED lines=9> */
.L_x_242:
        /* <DEDUP_REMOVED lines=9> */
.L_x_244:
        /* <DEDUP_REMOVED lines=9> */
.L_x_246:
        /* <DEDUP_REMOVED lines=9> */
.L_x_248:
        /* <DEDUP_REMOVED lines=9> */
.L_x_250:
        /* <DEDUP_REMOVED lines=9> */
.L_x_252:
        /* <DEDUP_REMOVED lines=9> */
.L_x_254:
        /* <DEDUP_REMOVED lines=9> */
.L_x_256:
        /* <DEDUP_REMOVED lines=9> */
.L_x_258:
        /* <DEDUP_REMOVED lines=9> */
.L_x_260:
        /* <DEDUP_REMOVED lines=9> */
.L_x_262:
[----:B------:R-:W-:-:S04]  /*4c00*/  UIADD3 UR4, UPT, UPT, UR4, 0x1, URZ ;  /* 0x0000000104047890 */ /* 0x000fc8000fffe0ff */
[----:B------:R-:W-:-:S04]  /*4c10*/  UISETP.NE.AND UP0, UPT, UR4, 0x36, UPT ;  /* 0x000000360400788c */ /* 0x000fc8000bf05270 */
[----:B------:R-:W-:Y:S02]  /*4c20*/  USEL UR5, URZ, 0x1, UP0 ;  /* 0x00000001ff057887 */ /* 0x000fe40008000000 */
[----:B------:R-:W-:-:S04]  /*4c30*/  USEL UR4, UR4, URZ, UP0 ;  /* 0x000000ff04047287 */ /* 0x000fc80008000000 */
[----:B------:R-:W-:Y:S01]  /*4c40*/  ULEA UR4, UR4, UR7, 0x3 ;  /* 0x0000000704047291 */ /* 0x000fe2000f8e18ff */
[----:B------:R-:W-:-:S04]  /*4c50*/  LOP3.LUT R2, R2, UR5, RZ, 0x3c, !PT ;  /* 0x0000000502027c12 */ /* 0x000fc8000f8e3cff */
[----:B------:R-:W-:Y:S01]  /*4c60*/  SHF.L.U32 R2, R2, 0x1f, RZ ;  /* 0x0000001f02027819 */ /* 0x000fe200000006ff */
[----:B-1----:R-:W-:-:S07]  /*4c70*/  IMAD.U32 R0, RZ, RZ, UR4 ;  /* 0x00000004ff007e24 */ /* 0x002fce000f8e00ff */
.L_x_97:
[----:B-1----:R1:W2:Y:S02]  /*4c80*/  SYNCS.PHASECHK.TRANS64.TRYWAIT P0, [R0+URZ], R2 ;  /* 0x00000002000075a7 */ /* 0x0022a400080011ff */
[----:B--2---:R-:W-:Y:S05]  /*4c90*/  @!P0 NANOSLEEP.SYNCS 0x989680 ;  /* 0x009896800000895d */ /* 0x004fea0003900000 */
[----:B------:R-:W2:Y:S02]  /*4ca0*/  @!P0 SYNCS.PHASECHK.TRANS64 P0, [R0+URZ], R2 ;  /* 0x00000002000085a7 */ /* 0x000ea400080010ff */
[----:B--2---:R-:W-:Y:S05]  /*4cb0*/  @P0 EXIT ;  /* 0x000000000000094d */ /* 0x004fea0003800000 */
[----:B------:R-:W-:Y:S05]  /*4cc0*/  BRA `(.L_x_97) ;  /* 0xfffffffc00ec7947 */ /* 0x000fea000383ffff */
.L_x_23:
[----:B------:R-:W-:-:S04]  /*4cd0*/  UISETP.NE.AND UP0, UPT, UR48, URZ, UPT ;  /* 0x000000ff3000728c */ /* 0x000fc8000bf05270 */
[----:B------:R-:W-:-:S09]  /*4ce0*/  UISETP.NE.OR UP0, UPT, UR22, 0x1, UP0 ;  /* 0x000000011600788c */ /* 0x000fd20008705670 */
[----:B------:R-:W-:Y:S05]  /*4cf0*/  BRA.U UP0, `(.L_x_98) ;  /* 0x0000000500487547 */ /* 0x000fea000b800000 */
[----:B------:R-:W-:Y:S01]  /*4d00*/  ISETP.GE.U32.AND P2, PT, R0, 0x4, PT ;  /* 0x000000040000780c */ /* 0x000fe20003f46070 */
[----:B------:R-:W-:Y:S01]  /*4d10*/  IMAD.MOV.U32 R12, RZ, RZ, 0x1 ;  /* 0x00000001ff0c7424 */ /* 0x000fe200078e00ff */
[----:B------:R-:W-:Y:S02]  /*4d20*/  CS2R R10, SRZ ;  /* 0x00000000000a7805 */ /* 0x000fe4000001ff00 */
[----:B------:R-:W-:Y:S01]  /*4d30*/  CS2R R8, SRZ ;  /* 0x0000000000087805 */ /* 0x000fe2000001ff00 */
[----:B------:R-:W-:Y:S01]  /*4d40*/  UMOV UR6, 0x400 ;  /* 0x0000040000067882 */ /* 0x000fe20000000000 */
[----:B------:R-:W-:Y:S01]  /*4d50*/  UMOV UR5, URZ ;  /* 0x000000ff00057c82 */ /* 0x000fe20008000000 */
[----:B------:R-:W-:-:S12]  /*4d60*/  ULEA UR6, UR48, UR6, 0x18 ;  /* 0x0000000630067291 */ /* 0x000fd8000f8ec0ff */
.L_x_102:
[----:B------:R-:W-:Y:S02]  /*4d70*/  LEA R2, R8, UR6, 0x3 ;  /* 0x0000000608027c11 */ /* 0x000fe4000f8e18ff */
[----:B------:R-:W-:-:S03]  /*4d80*/  SHF.L.U32 R4, R9, 0x1f, RZ ;  /* 0x0000001f09047819 */ /* 0x000fc600000006ff */
[----:B------:R-:W-:Y:S01]  /*4d90*/  VIADD R5, R2, 0x3f0 ;  /* 0x000003f002057836 */ /* 0x000fe20000000000 */
[----:B------:R-:W2:Y:S02]  /*4da0*/  SYNCS.PHASECHK.TRANS64.TRYWAIT P0, [R2+URZ+0x3e0], R4 ;  /* 0x0003e004020075a7 */ /* 0x000ea400080011ff */
[----:B--2---:R-:W-:Y:S05]  /*4db0*/  @!P0 BRA `(.L_x_99) ;  /* 0x0000005000848947 */ /* 0x004fea0003800000 */
.L_x_263:
[----:B------:R-:W-:Y:S01]  /*4dc0*/  ULEA UR4, UR5, UR6, 0x3 ;  /* 0x0000000605047291 */ /* 0x000fe2000f8e18ff */
[----:B--2---:R-:W-:Y:S01]  /*4dd0*/  PRMT R2, RZ, 0x654, R5 ;  /* 0x00000654ff027816 */ /* 0x004fe20000000005 */
[----:B------:R-:W-:Y:S01]  /*4de0*/  @!P2 IMAD.MOV.U32 R4, RZ, RZ, 0x10 ;  /* 0x00000010ff04a424 */ /* 0x000fe200078e00ff */
[----:B------:R-:W-:Y:S01]  /*4df0*/  SHF.L.U32 R5, R12, 0x1f, RZ ;  /* 0x0000001f0c057819 */ /* 0x000fe200000006ff */
[----:B------:R-:W-:Y:S01]  /*4e00*/  UIADD3 UR7, UPT, UPT, UR4, 0x380, URZ ;  /* 0x0000038004077890 */ /* 0x000fe2000fffe0ff */
[----:B------:R2:W-:Y:S05]  /*4e10*/  SYNCS.ARRIVE.TRANS64.RED.A1T0 RZ, [R2+URZ], RZ ;  /* 0x000000ff02ff79a7 */ /* 0x0005ea00081004ff */
[----:B------:R-:W-:Y:S01]  /*4e20*/  IMAD.U32 R6, RZ, RZ, UR7 ;  /* 0x00000007ff067e24 */ /* 0x000fe2000f8e00ff */
[----:B------:R-:W3:Y:S04]  /*4e30*/  SYNCS.PHASECHK.TRANS64.TRYWAIT P0, [UR4+0x390], R5 ;  /* 0x00039005ff0075a7 */ /* 0x000ee80008001104 */
[----:B------:R-:W-:Y:S01]  /*4e40*/  PRMT R6, R0, 0x654, R6 ;  /* 0x0000065400067816 */ /* 0x000fe20000000006 */
[----:B--23--:R-:W-:Y:S06]  /*4e50*/  @!P0 BRA `(.L_x_100) ;  /* 0x0000005000708947 */ /* 0x00cfec0003800000 */
.L_x_265:
[----:B------:R-:W-:Y:S01]  /*4e60*/  ULEA UR8, UR5, UR6, 0x4 ;  /* 0x0000000605087291 */ /* 0x000fe2000f8e20ff */
[----:B------:R-:W-:Y:S01]  /*4e70*/  SEL R3, R6, R3, !P2 ;  /* 0x0000000306037207 */ /* 0x000fe20005000000 */
[----:B------:R-:W-:Y:S01]  /*4e80*/  UIADD3 UR9, UPT, UPT, UR4, 0x380, URZ ;  /* 0x0000038004097890 */ /* 0x000fe2000fffe0ff */
[----:B--2---:R-:W-:Y:S01]  /*4e90*/  LEA R2, R11, UR6, 0x3 ;  /* 0x000000060b027c11 */ /* 0x004fe2000f8e18ff */
[----:B------:R-:W-:Y:S01]  /*4ea0*/  UIADD3 UR8, UPT, UPT, UR8, 0x410, URZ ;  /* 0x0000041008087890 */ /* 0x000fe2000fffe0ff */
[----:B------:R2:W-:Y:S01]  /*4eb0*/  @!P2 SYNCS.ARRIVE.TRANS64.RED RZ, [R3+URZ], R4 ;  /* 0x0000000403ffa9a7 */ /* 0x0005e200080004ff */
[----:B------:R-:W-:Y:S01]  /*4ec0*/  UIADD3 UR4, UPT, UPT, UR5, 0x1, URZ ;  /* 0x0000000105047890 */ /* 0x000fe2000fffe0ff */
[----:B------:R-:W-:-:S03]  /*4ed0*/  VIADD R8, R8, 0x1 ;  /* 0x0000000108087836 */ /* 0x000fc60000000000 */
[----:B------:R-:W-:Y:S02]  /*4ee0*/  UISETP.NE.AND UP0, UPT, UR4, 0x2, UPT ;  /* 0x000000020400788c */ /* 0x000fe4000bf05270 */
[----:B------:R-:W-:Y:S01]  /*4ef0*/  ISETP.NE.AND P0, PT, R8, 0x2, PT ;  /* 0x000000020800780c */ /* 0x000fe20003f05270 */
[----:B------:R-:W-:Y:S06]  /*4f00*/  UGETNEXTWORKID.BROADCAST [UR8], [UR9] ;  /* 0x00000000080073ca */ /* 0x000fec0008000100 */
[----:B------:R-:W-:Y:S02]  /*4f10*/  USEL UR7, URZ, 0x1, UP0 ;  /* 0x00000001ff077887 */ /* 0x000fe40008000000 */
[----:B------:R-:W-:-:S04]  /*4f20*/  USEL UR5, UR4, URZ, UP0 ;  /* 0x000000ff04057287 */ /* 0x000fc80008000000 */
[----:B------:R-:W-:Y:S02]  /*4f30*/  LOP3.LUT R12, R12, UR7, RZ, 0x3c, !PT ;  /* 0x000000070c0c7c12 */ /* 0x000fe4000f8e3cff */
[----:B--2---:R-:W-:-:S04]  /*4f40*/  SHF.L.U32 R4, R10, 0x1f, RZ ;  /* 0x0000001f0a047819 */ /* 0x004fc800000006ff */
[----:B------:R-:W2:Y:S02]  /*4f50*/  SYNCS.PHASECHK.TRANS64.TRYWAIT P1, [R2+URZ+0x380], R4 ;  /* 0x00038004020075a7 */ /* 0x000ea400080211ff */
[----:B--2---:R-:W-:Y:S05]  /*4f60*/  @!P1 BRA `(.L_x_101) ;  /* 0x0000005000449947 */ /* 0x004fea0003800000 */
.L_x_266:
[C---:B--2---:R-:W-:Y:S01]  /*4f70*/  LEA R4, R11.reuse, UR6, 0x4 ;  /* 0x000000060b047c11 */ /* 0x044fe2000f8e20ff */
[----:B------:R-:W-:Y:S01]  /*4f80*/  VIADD R2, R2, 0x390 ;  /* 0x0000039002027836 */ /* 0x000fe20000000000 */
[----:B------:R-:W-:Y:S01]  /*4f90*/  SEL R8, R8, RZ, P0 ;  /* 0x000000ff08087207 */ /* 0x000fe20000000000 */
[----:B------:R-:W-:-:S03]  /*4fa0*/  VIADD R11, R11, 0x1 ;  /* 0x000000010b0b7836 */ /* 0x000fc60000000000 */
[----:B------:R-:W2:Y:S01]  /*4fb0*/  LDS.128 R4, [R4+0x410] ;  /* 0x0004100004047984 */ /* 0x000ea20000000c00 */
[----:B------:R-:W-:Y:S02]  /*4fc0*/  PRMT R2, RZ, 0x654, R2 ;  /* 0x00000654ff027816 */ /* 0x000fe40000000002 */
[C---:B------:R-:W-:Y:S01]  /*4fd0*/  ISETP.NE.AND P1, PT, R11.reuse, 0x2, PT ;  /* 0x000000020b00780c */ /* 0x040fe20003f25270 */
[----:B------:R-:W-:Y:S01]  /*4fe0*/  @!PT LDS RZ, [RZ] ;  /* 0x00000000fffff984 */ /* 0x000fe20000000800 */
[----:B------:R-:W-:Y:S01]  /*4ff0*/  @!PT LDS RZ, [RZ] ;  /* 0x00000000fffff984 */ /* 0x000fe20000000800 */
[----:B------:R-:W-:Y:S01]  /*5000*/  @!PT LDS RZ, [RZ] ;  /* 0x00000000fffff984 */ /* 0x000fe20000000800 */
[----:B------:R-:W-:Y:S01]  /*5010*/  @!PT LDS RZ, [RZ] ;  /* 0x00000000fffff984 */ /* 0x000fe20000000800 */
[----:B------:R3:W-:Y:S06]  /*5020*/  MEMBAR.ALL.CTA ;  /* 0x0000000000007992 */ /* 0x0007ec0000008000 */
[----:B---3--:R-:W3:Y:S01]  /*5030*/  FENCE.VIEW.ASYNC.S ;  /* 0x00000000000073c6 */ /* 0x008ee20000000000 */
[----:B------:R-:W-:Y:S01]  /*5040*/  SEL R11, R11, RZ, P1 ;  /* 0x000000ff0b0b7207 */ /* 0x000fe20000800000 */
[----:B---3--:R3:W-:Y:S01]  /*5050*/  SYNCS.ARRIVE.TRANS64.RED.A1T0 RZ, [R2+URZ], RZ ;  /* 0x000000ff02ff79a7 */ /* 0x0087e200081004ff */
[----:B--2---:R-:W-:-:S02]  /*5060*/  LOP3.LUT P3, RZ, R6, 0x1, RZ, 0xc0, !PT ;  /* 0x0000000106ff7812 */ /* 0x004fc4000786c0ff */
[----:B------:R-:W-:-:S04]  /*5070*/  SEL R4, RZ, 0x1, P1 ;  /* 0x00000001ff047807 */ /* 0x000fc80000800000 */
[----:B------:R-:W-:Y:S02]  /*5080*/  LOP3.LUT R10, R10, R4, RZ, 0x3c, !PT ;  /* 0x000000040a0a7212 */ /* 0x000fe400078e3cff */
[----:B---3--:R-:W-:-:S04]  /*5090*/  SEL R2, RZ, 0x1, P0 ;  /* 0x00000001ff027807 */ /* 0x008fc80000000000 */
[----:B------:R-:W-:Y:S01]  /*50a0*/  LOP3.LUT R9, R9, R2, RZ, 0x3c, !PT ;  /* 0x0000000209097212 */ /* 0x000fe200078e3cff */
[----:B------:R-:W-:Y:S06]  /*50b0*/  @P3 BRA `(.L_x_102) ;  /* 0xfffffffc002c3947 */ /* 0x000fec000383ffff */
[----:B------:R-:W-:Y:S01]  /*50c0*/  ULEA UR4, UR5, UR6, 0x3 ;  /* 0x0000000605047291 */ /* 0x000fe2000f8e18ff */
[----:B------:R-:W-:-:S08]  /*50d0*/  SHF.L.U32 R2, R12, 0x1f, RZ ;  /* 0x0000001f0c027819 */ /* 0x000fd000000006ff */
[----:B------:R-:W2:Y:S02]  /*50e0*/  SYNCS.PHASECHK.TRANS64 P0, [UR4+0x390], R2 ;  /* 0x00039002ff0075a7 */ /* 0x000ea40008001004 */
[----:B--2---:R-:W-:Y:S05]  /*50f0*/  @P0 BRA `(.L_x_103) ;  /* 0x0000000000080947 */ /* 0x004fea0003800000 */
[----:B------:R-:W2:Y:S02]  /*5100*/  SYNCS.PHASECHK.TRANS64.TRYWAIT P0, [UR4+0x390], R2 ;  /* 0x00039002ff0075a7 */ /* 0x000ea40008001104 */
[----:B--2---:R-:W-:Y:S05]  /*5110*/  @!P0 BRA `(.L_x_104) ;  /* 0x0000004c00ec8947 */ /* 0x004fea0003800000 */
.L_x_103:
[----:B------:R-:W-:-:S04]  /*5120*/  UIADD3 UR7, UPT, UPT, UR5, 0x1, URZ ;  /* 0x0000000105077890 */ /* 0x000fc8000fffe0ff */
[----:B------:R-:W-:-:S04]  /*5130*/  UISETP.NE.AND UP0, UPT, UR7, 0x2, UPT ;  /* 0x000000020700788c */ /* 0x000fc8000bf05270 */
[----:B------:R-:W-:Y:S02]  /*5140*/  USEL UR8, URZ, 0x1, UP0 ;  /* 0x00000001ff087887 */ /* 0x000fe40008000000 */
[----:B------:R-:W-:-:S04]  /*5150*/  USEL UR7, UR7, URZ, UP0 ;  /* 0x000000ff07077287 */ /* 0x000fc80008000000 */
[----:B------:R-:W-:Y:S01]  /*5160*/  ULEA UR7, UR7, UR6, 0x3 ;  /* 0x0000000607077291 */ /* 0x000fe2000f8e18ff */
[----:B--2---:R-:W-:-:S04]  /*5170*/  LOP3.LUT R2, R12, UR8, RZ, 0x3c, !PT ;  /* 0x000000080c027c12 */ /* 0x004fc8000f8e3cff */
[----:B------:R-:W-:-:S04]  /*5180*/  SHF.L.U32 R0, R2, 0x1f, RZ ;  /* 0x0000001f02007819 */ /* 0x000fc800000006ff */
[----:B------:R-:W2:Y:S02]  /*5190*/  SYNCS.PHASECHK.TRANS64 P0, [UR7+0x390], R0 ;  /* 0x00039000ff0075a7 */ /* 0x000ea40008001007 */
[----:B-12---:R-:W-:Y:S05]  /*51a0*/  @P0 EXIT ;  /* 0x000000000000094d */ /* 0x006fea0003800000 */
[----:B------:R-:W-:Y:S02]  /*51b0*/  SHF.L.U32 R2, R2, 0x1f, RZ ;  /* 0x0000001f02027819 */ /* 0x000fe400000006ff */
[----:B------:R-:W-:-:S07]  /*51c0*/  MOV R0, UR7 ;  /* 0x0000000700007c02 */ /* 0x000fce0008000f00 */
.L_x_105:
[----:B-1----:R1:W2:Y:S02]  /*51d0*/  SYNCS.PHASECHK.TRANS64.TRYWAIT P0, [R0+URZ+0x390], R2 ;  /* 0x00039002000075a7 */ /* 0x0022a400080011ff */
[----:B--2---:R-:W-:Y:S05]  /*51e0*/  @!P0 NANOSLEEP.SYNCS 0x989680 ;  /* 0x009896800000895d */ /* 0x004fea0003900000 */
[----:B------:R-:W2:Y:S02]  /*51f0*/  @!P0 SYNCS.PHASECHK.TRANS64 P0, [R0+URZ+0x390], R2 ;  /* 0x00039002000085a7 */ /* 0x000ea400080010ff */
[----:B--2---:R-:W-:Y:S05]  /*5200*/  @P0 EXIT ;  /* 0x000000000000094d */ /* 0x004fea0003800000 */
[----:B------:R-:W-:Y:S05]  /*5210*/  BRA `(.L_x_105) ;  /* 0xfffffffc00ec7947 */ /* 0x000fea000383ffff */
.L_x_98:
[----:B------:R-:W-:Y:S05]  /*5220*/  BRA.U UP4, `(.L_x_106) ;  /* 0x0000000d04807547 */ /* 0x000fea000b800000 */
[----:B------:R-:W-:Y:S01]  /*5230*/  UMOV UR4, 0x40 ;  /* 0x0000004000047882 */ /* 0x000fe20000000000 */
[----:B------:R-:W-:Y:S01]  /*5240*/  NOP ;  /* 0x0000000000007918 */ /* 0x000fe20000000000 */
[----:B------:R-:W-:Y:S01]  /*5250*/  ULEA UR5, UR48, UR4, 0x18 ;  /* 0x0000000430057291 */ /* 0x000fe2000f8ec0ff */
[----:B------:R-:W-:Y:S02]  /*5260*/  UMOV UR6, 0x400 ;  /* 0x0000040000067882 */ /* 0x000fe40000000000 */
[----:B------:R-:W-:-:S06]  /*5270*/  ULEA UR6, UR48, UR6, 0x18 ;  /* 0x0000000630067291 */ /* 0x000fcc000f8ec0ff */
[----:B------:R-:W2:Y:S02]  /*5280*/  LDS.U8 R0, [UR5+0x1c] ;  /* 0x00001c05ff007984 */ /* 0x000ea40008000000 */
[----:B--2---:R-:W-:-:S13]  /*5290*/  ISETP.NE.AND P0, PT, R0, RZ, PT ;  /* 0x000000ff0000720c */ /* 0x004fda0003f05270 */
[----:B------:R-:W-:Y:S05]  /*52a0*/  @P0 BRA `(.L_x_107) ;  /* 0x0000000000580947 */ /* 0x000fea0003800000 */
[----:B------:R-:W-:-:S13]  /*52b0*/  ELECT P0, URZ, PT ;  /* 0x0000000000ff782f */ /* 0x000fda0003800000 */
[----:B------:R-:W-:Y:S05]  /*52c0*/  @!P0 BRA `(.L_x_108) ;  /* 0x0000000000608947 */ /* 0x000fea0003800000 */
[----:B------:R-:W-:Y:S01]  /*52d0*/  UMOV UR4, 0x10 ;  /* 0x0000001000047882 */ /* 0x000fe20000000000 */
[----:B------:R-:W-:Y:S01]  /*52e0*/  HFMA2 R0, -RZ, RZ, 0, 5.9604644775390625e-08 ;  /* 0x00000001ff007431 */ /* 0x000fe200000001ff */
[----:B------:R-:W-:-:S03]  /*52f0*/  MOV R3, 0xffff ;  /* 0x0000ffff00037802 */ /* 0x000fc60000000f00 */
[----:B------:R-:W-:Y:S04]  /*5300*/  DEPBAR.LE SB2, 0x36 ;  /* 0x0000ad800000791a */ /* 0x000fe80000000000 */
[----:B------:R-:W2:Y:S02]  /*5310*/  UTCATOMSWS.FIND_AND_SET.ALIGN UP0, UR4, UR4 ;  /* 0x00000004000475e3 */ /* 0x000ea40008000800 */
[----:B--2---:R-:W-:Y:S01]  /*5320*/  MOV R4, UR4 ;  /* 0x0000000400047c02 */ /* 0x004fe20008000f00 */
[----:B------:R-:W-:Y:S06]  /*5330*/  BRA.U UP0, `(.L_x_109) ;  /* 0x0000000100187547 */ /* 0x000fec000b800000 */
.L_x_110:
[----:B------:R-:W-:Y:S05]  /*5340*/  NANOSLEEP 0x64 ;  /* 0x000000640000795d */ /* 0x000fea0003800000 */
[----:B------:R-:W-:-:S05]  /*5350*/  UMOV UR4, 0x10 ;  /* 0x0000001000047882 */ /* 0x000fca0000000000 */
[----:B------:R-:W-:Y:S04]  /*5360*/  DEPBAR.LE SB2, 0x36 ;  /* 0x0000ad800000791a */ /* 0x000fe80000000000 */
[----:B------:R-:W2:Y:S02]  /*5370*/  UTCATOMSWS.FIND_AND_SET.ALIGN UP0, UR4, UR4 ;  /* 0x00000004000475e3 */ /* 0x000ea40008000800 */
[----:B--2---:R-:W-:Y:S01]  /*5380*/  MOV R4, UR4 ;  /* 0x0000000400047c02 */ /* 0x004fe20008000f00 */
[----:B------:R-:W-:Y:S05]  /*5390*/  BRA.U !UP0, `(.L_x_110) ;  /* 0xfffffffd08e87547 */ /* 0x000fea000b83ffff */
.L_x_109:
[-C--:B------:R-:W-:Y:S02]  /*53a0*/  SHF.L.U32 R3, R3, R4.reuse, RZ ;  /* 0x0000000403037219 */ /* 0x080fe400000006ff */
[----:B------:R-:W-:Y:S01]  /*53b0*/  SHF.L.U32 R0, R0, R4, RZ ;  /* 0x0000000400007219 */ /* 0x000fe200000006ff */
[----:B------:R-:W-:Y:S02]  /*53c0*/  IMAD.SHL.U32 R4, R4, 0x20, RZ ;  /* 0x0000002004047824 */ /* 0x000fe400078e00ff */
[----:B------:R2:W-:Y:S04]  /*53d0*/  ATOMS.OR RZ, [UR5+0x14], R3 ;  /* 0x00001403ffff798c */ /* 0x0005e8000b000005 */
[----:B------:R2:W-:Y:S04]  /*53e0*/  ATOMS.OR RZ, [UR5+0x18], R0 ;  /* 0x00001800ffff798c */ /* 0x0005e8000b000005 */
[----:B------:R2:W-:Y:S01]  /*53f0*/  STS [UR6+0x430], R4 ;  /* 0x00043004ff007988 */ /* 0x0005e20008000806 */
[----:B------:R-:W-:Y:S05]  /*5400*/  BRA `(.L_x_108) ;  /* 0x0000000000107947 */ /* 0x000fea0003800000 */
.L_x_107:
[----:B------:R-:W-:Y:S02]  /*5410*/  MOV R0, 0xffffffff ;  /* 0xffffffff00007802 */ /* 0x000fe40000000f00 */
[----:B------:R-:W-:-:S03]  /*5420*/  MOV R4, 0x5450 ;  /* 0x0000545000047802 */ /* 0x000fc60000000f00 */
[----:B------:R2:W-:Y:S04]  /*5430*/  STS [UR6+0x430], R0 ;  /* 0x00043000ff007988 */ /* 0x0005e80008000806 */
[----:B-12--5:R-:W-:Y:S05]  /*5440*/  CALL.REL.NOINC `($__internal_1_$__cuda_sm10x_tcgen05_guardrail_trap_phase_invalid_during_alloc) ;  /* 0x00000050006c7944 */ /* 0x026fea0003c00000 */
.L_x_108:
[----:B------:R-:W-:Y:S05]  /*5450*/  WARPSYNC.ALL ;  /* 0x0000000000007948 */ /* 0x000fea0003800000 */
[----:B------:R-:W3:Y:S01]  /*5460*/  S2UR UR4, SR_CgaCtaId ;  /* 0x00000000000479c3 */ /* 0x000ee20000008800 */
[----:B------:R-:W-:Y:S01]  /*5470*/  UMOV UR13, 0x400 ;  /* 0x00000400000d7882 */ /* 0x000fe20000000000 */
[----:B------:R-:W-:-:S06]  /*5480*/  NOP ;  /* 0x0000000000007918 */ /* 0x000fcc0000000000 */
[----:B------:R-:W-:Y:S06]  /*5490*/  BAR.ARV 0x6, 0xa0 ;  /* 0x0182800000007b1d */ /* 0x000fec0000002000 */
[----:B------:R-:W4:Y:S01]  /*54a0*/  LDCU UR5, c[0x0][0x38c] ;  /* 0x00007180ff0577ac */ /* 0x000f220008000800 */
[----:B------:R-:W-:Y:S01]  /*54b0*/  LOP3.LUT R2, R2, 0xffff, RZ, 0xc0, !PT ;  /* 0x0000ffff02027812 */ /* 0x000fe200078ec0ff */
[----:B------:R-:W-:Y:S01]  /*54c0*/  IMAD.MOV.U32 R11, RZ, RZ, 0x1 ;  /* 0x00000001ff0b7424 */ /* 0x000fe200078e00ff */
[----:B------:R-:W-:Y:S01]  /*54d0*/  CS2R R8, SRZ ;  /* 0x0000000000087805 */ /* 0x000fe2000001ff00 */
[----:B------:R-:W1:Y:S01]  /*54e0*/  LDCU UR8, c[0x0][0x38c] ;  /* 0x00007180ff0877ac */ /* 0x000e620008000800 */
[----:B------:R-:W-:Y:S01]  /*54f0*/  R2UR UR15, R2 ;  /* 0x00000000020f72ca */ /* 0x000fe200000e0000 */
[----:B------:R-:W-:Y:S01]  /*5500*/  IMAD.MOV.U32 R10, RZ, RZ, RZ ;  /* 0x000000ffff0a7224 */ /* 0x000fe200078e00ff */
[----:B------:R-:W-:Y:S01]  /*5510*/  UMOV UR18, URZ ;  /* 0x000000ff00127c82 */ /* 0x000fe20008000000 */
[----:B------:R-:W-:Y:S01]  /*5520*/  UMOV UR10, URZ ;  /* 0x000000ff000a7c82 */ /* 0x000fe20008000000 */
[----:B---3--:R-:W-:Y:S01]  /*5530*/  ULEA UR13, UR4, UR13, 0x18 ;  /* 0x0000000d040d7291 */ /* 0x008fe2000f8ec0ff */
[----:B------:R-:W-:Y:S01]  /*5540*/  UMOV UR20, 0x0 ;  /* 0x0000000000147882 */ /* 0x000fe20000000000 */
[----:B------:R-:W-:-:S02]  /*5550*/  UMOV UR21, 0x4100010 ;  /* 0x0410001000157882 */ /* 0x000fc40000000000 */
[----:B------:R-:W-:Y:S02]  /*5560*/  UIADD3 UR6, UPT, UPT, UR13, 0x2800, URZ ;  /* 0x000028000d067890 */ /* 0x000fe4000fffe0ff */
[----:B------:R-:W-:Y:S02]  /*5570*/  UIADD3 UR7, UPT, UPT, UR13, 0x1d800, URZ ;  /* 0x0001d8000d077890 */ /* 0x000fe4000fffe0ff */
[----:B----4-:R-:W-:Y:S01]  /*5580*/  UIADD3 UR5, UPT, UPT, UR5, 0x1f, URZ ;  /* 0x0000001f05057890 */ /* 0x010fe2000fffe0ff */
[----:B--2---:R-:W2:Y:S01]  /*5590*/  LDS R0, [UR13+0x430] ;  /* 0x0004300dff007984 */ /* 0x004ea20008000800 */
[----:B------:R-:W-:Y:S02]  /*55a0*/  USHF.R.U32.HI UR6, URZ, 0x4, UR6 ;  /* 0x00000004ff067899 */ /* 0x000fe40008011606 */
[----:B------:R-:W-:Y:S02]  /*55b0*/  USHF.R.S32.HI UR4, URZ, 0x1f, UR5 ;  /* 0x0000001fff047899 */ /* 0x000fe40008011405 */
[----:B------:R-:W-:-:S02]  /*55c0*/  ULOP3.LUT UR6, UR6, 0x3fff, URZ, 0xc0, !UPT ;  /* 0x00003fff06067892 */ /* 0x000fc4000f8ec0ff */
[----:B------:R-:W-:Y:S02]  /*55d0*/  ULEA.HI UR4, UR4, UR5, URZ, 0x5 ;  /* 0x0000000504047291 */ /* 0x000fe4000f8f28ff */
[----:B------:R-:W-:Y:S02]  /*55e0*/  USHF.R.U32.HI UR5, URZ, 0x4, UR7 ;  /* 0x00000004ff057899 */ /* 0x000fe40008011607 */
[----:B------:R-:W-:Y:S02]  /*55f0*/  USHF.R.S32.HI UR22, URZ, 0x5, UR4 ;  /* 0x00000005ff167899 */ /* 0x000fe40008011404 */
[----:B------:R-:W-:Y:S02]  /*5600*/  ULOP3.LUT UR5, UR5, 0x3fff, URZ, 0xc0, !UPT ;  /* 0x00003fff05057892 */ /* 0x000fe4000f8ec0ff */
[----:B------:R-:W-:Y:S02]  /*5610*/  UISETP.LT.AND UP0, UPT, UR22, 0x1, UPT ;  /* 0x000000011600788c */ /* 0x000fe4000bf01270 */
[----:B------:R-:W-:-:S02]  /*5620*/  ULOP3.LUT UR16, UR6, 0x10000, URZ, 0xfc, !UPT ;  /* 0x0001000006107892 */ /* 0x000fc4000f8efcff */
[----:B------:R-:W-:Y:S02]  /*5630*/  USEL UR23, UR22, 0x1, !UP0 ;  /* 0x0000000116177887 */ /* 0x000fe4000c000000 */
[----:B------:R-:W-:Y:S02]  /*5640*/  ULOP3.LUT UR17, UR5, 0x10000, URZ, 0xfc, !UPT ;  /* 0x0001000005117892 */ /* 0x000fe4000f8efcff */
[----:B------:R-:W-:Y:S02]  /*5650*/  UIADD3 UR23, UPT, UPT, -UR23, URZ, URZ ;  /* 0x000000ff17177290 */ /* 0x000fe4000fffe1ff */
[----:B-1----:R-:W-:Y:S01]  /*5660*/  UISETP.GE.AND UP4, UPT, UR8, 0x1, UPT ;  /* 0x000000010800788c */ /* 0x002fe2000bf86270 */
[----:B--2---:R-:W-:-:S15]  /*5670*/  R2UR UR24, R0 ;  /* 0x00000000001872ca */ /* 0x004fde00000e0000 */
.L_x_117:
[----:B------:R-:W-:Y:S02]  /*5680*/  LEA R0, R10, UR13, 0x3 ;  /* 0x0000000d0a007c11 */ /* 0x000fe4000f8e18ff */
[----:B------:R-:W-:Y:S02]  /*5690*/  SHF.L.U32 R2, R9, 0x1f, RZ ;  /* 0x0000001f09027819 */ /* 0x000fe400000006ff */
[----:B------:R-:W-:Y:S01]  /*56a0*/  PLOP3.LUT P0, PT, PT, PT, UP4, 0x80, 0x8 ;  /* 0x000000000008781c */ /* 0x000fe20003f0f048 */
[----:B------:R-:W-:Y:S01]  /*56b0*/  VIADD R3, R0, 0x390 ;  /* 0x0000039000037836 */ /* 0x000fe20000000000 */
[----:B-1----:R-:W1:Y:S02]  /*56c0*/  SYNCS.PHASECHK.TRANS64.TRYWAIT P1, [R0+URZ+0x380], R2 ;  /* 0x00038002000075a7 */ /* 0x002e6400080211ff */
[----:B-1-3--:R-:W-:Y:S09]  /*56d0*/  @!P1 BRA `(.L_x_111) ;  /* 0x0000004800949947 */ /* 0x00aff20003800000 */
.L_x_268:
[----:B------:R-:W-:Y:S01]  /*56e0*/  LEA R4, R10, UR13, 0x4 ;  /* 0x0000000d0a047c11 */ /* 0x000fe2000f8e20ff */
[----:B------:R-:W-:Y:S01]  /*56f0*/  @UP4 ULEA UR4, UR10, UR13, 0x3 ;  /* 0x0000000d0a044291 */ /* 0x000fe2000f8e18ff */
[----:B------:R-:W-:Y:S01]  /*5700*/  PLOP3.LUT P2, PT, PT, PT, PT, 0x80, 0x8 ;  /* 0x000000000008781c */ /* 0x000fe20003f4f070 */
[----:B------:R-:W-:Y:S01]  /*5710*/  ULEA UR19, UR18, UR13, 0x3 ;  /* 0x0000000d12137291 */ /* 0x000fe2000f8e18ff */
[----:B------:R-:W-:Y:S02]  /*5720*/  PRMT R3, RZ, 0x654, R3 ;  /* 0x00000654ff037816 */ /* 0x000fe40000000003 */
[----:B------:R-:W2:Y:S01]  /*5730*/  LDS.128 R4, [R4+0x410] ;  /* 0x0004100004047984 */ /* 0x000ea20000000c00 */
[----:B-1----:R-:W-:Y:S02]  /*5740*/  @P0 SHF.L.U32 R2, R8, 0x1f, RZ ;  /* 0x0000001f08020819 */ /* 0x002fe400000006ff */
[----:B------:R-:W-:Y:S01]  /*5750*/  SHF.L.U32 R0, R11, 0x1f, RZ ;  /* 0x0000001f0b007819 */ /* 0x000fe200000006ff */
[----:B------:R-:W-:Y:S01]  /*5760*/  @!PT LDS RZ, [RZ] ;  /* 0x00000000fffff984 */ /* 0x000fe20000000800 */
[----:B------:R-:W-:Y:S01]  /*5770*/  @!PT LDS RZ, [RZ] ;  /* 0x00000000fffff984 */ /* 0x000fe20000000800 */
[----:B------:R-:W-:Y:S01]  /*5780*/  @!PT LDS RZ, [RZ] ;  /* 0x00000000fffff984 */ /* 0x000fe20000000800 */
[----:B------:R-:W-:Y:S01]  /*5790*/  @!PT LDS RZ, [RZ] ;  /* 0x00000000fffff984 */ /* 0x000fe20000000800 */
[----:B------:R1:W-:Y:S06]  /*57a0*/  MEMBAR.ALL.CTA ;  /* 0x0000000000007992 */ /* 0x0003ec0000008000 */
[----:B-1----:R-:W1:Y:S02]  /*57b0*/  FENCE.VIEW.ASYNC.S ;  /* 0x00000000000073c6 */ /* 0x002e640000000000 */
[----:B-1----:R1:W-:Y:S01]  /*57c0*/  SYNCS.ARRIVE.TRANS64.RED.A1T0 RZ, [R3+URZ], RZ ;  /* 0x000000ff03ff79a7 */ /* 0x0023e200081004ff */
[----:B------:R1:W3:Y:S01]  /*57d0*/  @P0 SYNCS.PHASECHK.TRANS64.TRYWAIT P2, [UR4], R2 ;  /* 0x00000002ff0005a7 */ /* 0x0002e20008041104 */
[----:B--2---:R-:W-:Y:S01]  /*57e0*/  LOP3.LUT P1, RZ, R6, 0x1, RZ, 0xc0, !PT ;  /* 0x0000000106ff7812 */ /* 0x004fe2000782c0ff */
[----:B------:R-:W2:Y:S02]  /*57f0*/  SYNCS.PHASECHK.TRANS64.TRYWAIT P0, [UR19+0x3c0], R0 ;  /* 0x0003c000ff0075a7 */ /* 0x000ea40008001113 */
[----:B-123--:R-:W-:Y:S10]  /*5800*/  @!P0 BRA `(.L_x_112) ;  /* 0x00000048005c8947 */ /* 0x00eff40003800000 */
.L_x_270:
[----:B------:R-:W-:Y:S01]  /*5810*/  IADD3 R10, PT, PT, R10, 0x1, RZ ;  /* 0x000000010a0a7810 */ /* 0x000fe20007ffe0ff */
[----:B------:R-:W-:Y:S06]  /*5820*/  BRA.U !UP4, `(.L_x_113) ;  /* 0x000000010ca07547 */ /* 0x000fec000b800000 */
[----:B------:R-:W-:Y:S02]  /*5830*/  ULEA.HI UR4, UR18, UR18, URZ, 0x1 ;  /* 0x0000001212047291 */ /* 0x000fe4000f8f08ff */
[----:B------:R-:W-:Y:S02]  /*5840*/  UPLOP3.LUT UP2, UPT, UPT, UPT, UPT, 0x40, 0x4 ;  /* 0x000000000004789c */ /* 0x000fe40003f4e870 */
[----:B------:R-:W-:Y:S02]  /*5850*/  USHF.L.U32 UR5, UR4, 0x5, URZ ;  /* 0x0000000504057899 */ /* 0x000fe400080006ff */
[----:B------:R-:W-:Y:S02]  /*5860*/  ULOP3.LUT UR14, UR4, 0xffe, URZ, 0xc0, !UPT ;  /* 0x00000ffe040e7892 */ /* 0x000fe4000f8ec0ff */
[----:B------:R-:W-:Y:S02]  /*5870*/  ULOP3.LUT UR4, UR5, 0xffffffc0, URZ, 0xc0, !UPT ;  /* 0xffffffc005047892 */ /* 0x000fe4000f8ec0ff */
[----:B------:R-:W-:-:S02]  /*5880*/  UIADD3 UR14, UPT, UPT, -UR14, UR18, URZ ;  /* 0x000000120e0e7290 */ /* 0x000fc4000fffe1ff */
[----:B------:R-:W-:Y:S01]  /*5890*/  UIADD3 UR4, UPT, UPT, UR24, UR4, URZ ;  /* 0x0000000418047290 */ /* 0x000fe2000fffe0ff */
[----:B------:R-:W-:Y:S01]  /*58a0*/  UMOV UR12, UR23 ;  /* 0x00000017000c7c82 */ /* 0x000fe20008000000 */
[----:B------:R-:W-:Y:S02]  /*58b0*/  UMOV UR11, UR22 ;  /* 0x00000016000b7c82 */ /* 0x000fe40008000000 */
[----:B------:R-:W-:Y:S01]  /*58c0*/  ULEA UR14, UR14, UR4, 0x14 ;  /* 0x000000040e0e7291 */ /* 0x000fe2000f8ea0ff */
[----:B------:R-:W-:-:S11]  /*58d0*/  UMOV UR5, UR10 ;  /* 0x0000000a00057c82 */ /* 0x000fd60008000000 */
.L_x_116:
[----:B------:R-:W-:Y:S02]  /*58e0*/  UIADD3 UR12, UPT, UPT, UR12, 0x1, URZ ;  /* 0x000000010c0c7890 */ /* 0x000fe4000fffe0ff */
[----:B--2---:R-:W-:Y:S02]  /*58f0*/  ULEA UR6, UR5, UR13, 0x3 ;  /* 0x0000000d05067291 */ /* 0x004fe4000f8e18ff */
[----:B------:R-:W-:Y:S01]  /*5900*/  UISETP.NE.AND UP3, UPT, UR12, URZ, UPT ;  /* 0x000000ff0c00728c */ /* 0x000fe2000bf65270 */
[----:B---3--:R-:W-:Y:S10]  /*5910*/  @P2 BRA `(.L_x_114) ;  /* 0x00000000000c2947 */ /* 0x008ff40003800000 */
[----:B-1----:R-:W-:Y:S04]  /*5920*/  SHF.L.U32 R2, R8, 0x1f, RZ ;  /* 0x0000001f08027819 */ /* 0x002fe800000006ff */
[----:B------:R-:W1:Y:S02]  /*5930*/  SYNCS.PHASECHK.TRANS64.TRYWAIT P0, [UR6], R2 ;  /* 0x00000002ff0075a7 */ /* 0x000e640008001106 */
[----:B-1----:R-:W-:Y:S05]  /*5940*/  @!P0 BRA `(.L_x_115) ;  /* 0x0000004800248947 */ /* 0x002fea0003800000 */
.L_x_114:
[----:B------:R-:W-:Y:S01]  /*5950*/  UISETP.NE.AND UP0, UPT, UR11, 0x1, UPT ;  /* 0x000000010b00788c */ /* 0x000fe2000bf05270 */
[----:B------:R-:W-:Y:S01]  /*5960*/  PLOP3.LUT P2, PT, PT, PT, PT, 0x80, 0x8 ;  /* 0x000000000008781c */ /* 0x000fe20003f4f070 */
[----:B------:R-:W-:Y:S02]  /*5970*/  UIADD3 UR4, UPT, UPT, UR5, 0x1, URZ ;  /* 0x0000000105047890 */ /* 0x000fe4000fffe0ff */
[----:B------:R-:W-:Y:S02]  /*5980*/  ULEA UR8, UR5, UR17, 0x7 ;  /* 0x0000001105087291 */ /* 0x000fe4000f8e38ff */
[----:B------:R-:W-:Y:S01]  /*5990*/  UISETP.NE.AND UP1, UPT, UR4, 0x36, UPT ;  /* 0x000000360400788c */ /* 0x000fe2000bf25270 */
[----:B------:R-:W-:Y:S01]  /*59a0*/  PLOP3.LUT P0, PT, PT, PT, UP0, 0x80, 0x8 ;  /* 0x000000000008781c */ /* 0x000fe20003f0f008 */
[----:B------:R-:W-:Y:S02]  /*59b0*/  UIADD3 UR11, UPT, UPT, UR11, -0x1, URZ ;  /* 0xffffffff0b0b7890 */ /* 0x000fe4000fffe0ff */
[----:B------:R-:W-:Y:S02]  /*59c0*/  USEL UR7, URZ, 0x1, UP1 ;  /* 0x00000001ff077887 */ /* 0x000fe40008800000 */
[----:B------:R-:W-:Y:S01]  /*59d0*/  USEL UR10, UR4, URZ, UP1 ;  /* 0x000000ff040a7287 */ /* 0x000fe20008800000 */
[----:B------:R-:W-:Y:S03]  /*59e0*/  UMOV UR9, 0xc0004010 ;  /* 0xc000401000097882 */ /* 0x000fe60000000000 */
[----:B------:R-:W-:Y:S01]  /*59f0*/  @UP0 ULEA UR4, UR10, UR13, 0x3 ;  /* 0x0000000d0a040291 */ /* 0x000fe2000f8e18ff */
[----:B------:R-:W-:Y:S01]  /*5a00*/  LOP3.LUT R8, R8, UR7, RZ, 0x3c, !PT ;  /* 0x0000000708087c12 */ /* 0x000fe2000f8e3cff */
[----:B------:R-:W-:Y:S03]  /*5a10*/  UMOV UR7, 0xc0004010 ;  /* 0xc000401000077882 */ /* 0x000fe60000000000 */
[----:B-1----:R-:W-:Y:S04]  /*5a20*/  @P0 SHF.L.U32 R0, R8, 0x1f, RZ ;  /* 0x0000001f08000819 */ /* 0x002fe800000006ff */
[----:B------:R2:W3:Y:S01]  /*5a30*/  @P0 SYNCS.PHASECHK.TRANS64.TRYWAIT P2, [UR4], R0 ;  /* 0x00000000ff0005a7 */ /* 0x0004e20008041104 */
[----:B------:R-:W-:Y:S02]  /*5a40*/  UIADD3 UR4, UPT, UPT, UR6, 0x1b0, URZ ;  /* 0x000001b006047890 */ /* 0x000fe4000fffe0ff */
[----:B------:R-:W-:Y:S03]  /*5a50*/  ULEA UR6, UR5, UR16, 0x7 ;  /* 0x0000001005067291 */ /* 0x000fe6000f8e38ff */
[----:B------:R-:W-:Y:S06]  /*5a60*/  UMOV UR5, UR10 ;  /* 0x0000000a00057c82 */ /* 0x000fec0008000000 */
[----:B------:R2:W-:Y:S01]  /*5a70*/  UTCQMMA gdesc[UR6], gdesc[UR8], tmem[UR14], tmem[UR20], idesc[UR21], UP2 ;  /* 0x00ff1408060075ea */ /* 0x0005e2000900030e */
[----:B------:R-:W-:Y:S01]  /*5a80*/  UPLOP3.LUT UP2, UPT, UPT, UPT, UPT, 0x80, 0x8 ;  /* 0x000000000008789c */ /* 0x000fe20003f4f070 */
[----:B------:R2:W-:Y:S01]  /*5a90*/  UTCBAR.MULTICAST [UR4], URZ, UR15 ;  /* 0x000000ff040073e9 */ /* 0x0005e2000800080f */
[----:B------:R-:W-:Y:S09]  /*5aa0*/  BRA.U UP3, `(.L_x_116) ;  /* 0xfffffffd038c7547 */ /* 0x000ff2000b83ffff */
.L_x_113:
[----:B--2---:R-:W-:Y:S01]  /*5ab0*/  UIADD3 UR4, UPT, UPT, UR18, 0x1, URZ ;  /* 0x0000000112047890 */ /* 0x004fe2000fffe0ff */
[C---:B------:R-:W-:Y:S01]  /*5ac0*/  ISETP.NE.AND P0, PT, R10.reuse, 0x2, PT ;  /* 0x000000020a00780c */ /* 0x040fe20003f05270 */
[----:B------:R-:W-:Y:S02]  /*5ad0*/  UIADD3 UR5, UPT, UPT, UR19, 0x3a0, URZ ;  /* 0x000003a013057890 */ /* 0x000fe4000fffe0ff */
[----:B------:R-:W-:Y:S01]  /*5ae0*/  UISETP.NE.AND UP0, UPT, UR4, 0x4, UPT ;  /* 0x000000040400788c */ /* 0x000fe2000bf05270 */
[----:B-1----:R-:W-:Y:S02]  /*5af0*/  SEL R0, RZ, 0x1, P0 ;  /* 0x00000001ff007807 */ /* 0x002fe40000000000 */
[----:B------:R-:W-:Y:S01]  /*5b00*/  SEL R10, R10, RZ, P0 ;  /* 0x000000ff0a0a7207 */ /* 0x000fe20000000000 */
[----:B------:R-:W-:Y:S01]  /*5b10*/  USEL UR6, URZ, 0x1, UP0 ;  /* 0x00000001ff067887 */ /* 0x000fe20008000000 */
[----:B------:R-:W-:Y:S01]  /*5b20*/  LOP3.LUT R9, R9, R0, RZ, 0x3c, !PT ;  /* 0x0000000009097212 */ /* 0x000fe200078e3cff */
[----:B------:R-:W-:Y:S01]  /*5b30*/  USEL UR18, UR4, URZ, UP0 ;  /* 0x000000ff04127287 */ /* 0x000fe20008000000 */
[----:B------:R1:W-:Y:S03]  /*5b40*/  UTCBAR [UR5], URZ ;  /* 0x000000ff050073e9 */ /* 0x0003e600080000ff */
[----:B------:R-:W-:Y:S01]  /*5b50*/  LOP3.LUT R11, R11, UR6, RZ, 0x3c, !PT ;  /* 0x000000060b0b7c12 */ /* 0x000fe2000f8e3cff */
[----:B------:R-:W-:Y:S07]  /*5b60*/  @P1 BRA `(.L_x_117) ;  /* 0xfffffff800c41947 */ /* 0x000fee000383ffff */
[----:B------:R-:W2:Y:S01]  /*5b70*/  S2UR UR8, SR_CgaCtaId ;  /* 0x00000000000879c3 */ /* 0x000ea20000008800 */
[----:B------:R-:W-:Y:S01]  /*5b80*/  ELECT P0, URZ, PT ;  /* 0x0000000000ff782f */ /* 0x000fe20003800000 */
[----:B------:R-:W-:Y:S01]  /*5b90*/  IMAD.MOV.U32 R0, RZ, RZ, 0x1 ;  /* 0x00000001ff007424 */ /* 0x000fe200078e00ff */
[----:B------:R-:W-:Y:S01]  /*5ba0*/  UIADD3 UR13, UPT, UPT, UR13, 0x3c0, URZ ;  /* 0x000003c00d0d7890 */ /* 0x000fe2000fffe0ff */
[----:B------:R-:W-:Y:S01]  /*5bb0*/  SHF.L.U32 R2, R11, 0x1f, RZ ;  /* 0x0000001f0b027819 */ /* 0x000fe200000006ff */
[----:B------:R-:W-:-:S03]  /*5bc0*/  UMOV UR4, 0x40 ;  /* 0x0000004000047882 */ /* 0x000fc60000000000 */
[----:B------:R-:W-:Y:S01]  /*5bd0*/  UVIRTCOUNT.DEALLOC.SMPOOL 0x80 ;  /* 0x000000800000784c */ /* 0x000fe20000000000 */
[----:B--2---:R-:W-:Y:S02]  /*5be0*/  ULEA UR8, UR8, UR4, 0x18 ;  /* 0x0000000408087291 */ /* 0x004fe4000f8ec0ff */
[----:B------:R-:W-:-:S07]  /*5bf0*/  ULEA UR4, UR18, UR13, 0x3 ;  /* 0x0000000d12047291 */ /* 0x000fce000f8e18ff */
[----:B------:R2:W-:Y:S02]  /*5c00*/  @P0 STS.U8 [UR8+0x1c], R0 ;  /* 0x00001c00ff000988 */ /* 0x0005e40008000008 */
[----:B------:R-:W4:Y:S02]  /*5c10*/  SYNCS.PHASECHK.TRANS64.TRYWAIT P0, [UR4], R2 ;  /* 0x00000002ff0075a7 */ /* 0x000f240008001104 */
[----:B--2-4-:R-:W-:Y:S05]  /*5c20*/  @!P0 BRA `(.L_x_118) ;  /* 0x0000004400848947 */ /* 0x014fea0003800000 */
.L_x_273:
[----:B------:R-:W-:-:S04]  /*5c30*/  UIADD3 UR4, UPT, UPT, UR18, 0x1, URZ ;  /* 0x0000000112047890 */ /* 0x000fc8000fffe0ff */
[----:B------:R-:W-:-:S04]  /*5c40*/  UISETP.NE.AND UP0, UPT, UR4, 0x4, UPT ;  /* 0x000000040400788c */ /* 0x000fc8000bf05270 */
[----:B------:R-:W-:Y:S02]  /*5c50*/  USEL UR6, URZ, 0x1, UP0 ;  /* 0x00000001ff067887 */ /* 0x000fe40008000000 */
[----:B------:R-:W-:-:S04]  /*5c60*/  USEL UR4, UR4, URZ, UP0 ;  /* 0x000000ff04047287 */ /* 0x000fc80008000000 */
[----:B-1----:R-:W-:Y:S01]  /*5c70*/  ULEA UR5, UR4, UR13, 0x3 ;  /* 0x0000000d04057291 */ /* 0x002fe2000f8e18ff */
[----:B--2---:R-:W-:-:S04]  /*5c80*/  LOP3.LUT R2, R11, UR6, RZ, 0x3c, !PT ;  /* 0x000000060b027c12 */ /* 0x004fc8000f8e3cff */
[----:B------:R-:W-:-:S04]  /*5c90*/  SHF.L.U32 R3, R2, 0x1f, RZ ;  /* 0x0000001f02037819 */ /* 0x000fc800000006ff */
[----:B------:R-:W1:Y:S02]  /*5ca0*/  SYNCS.PHASECHK.TRANS64.TRYWAIT P0, [UR5], R3 ;  /* 0x00000003ff0075a7 */ /* 0x000e640008001105 */
[----:B-1----:R-:W-:Y:S05]  /*5cb0*/  @!P0 BRA `(.L_x_119) ;  /* 0x0000004400788947 */ /* 0x002fea0003800000 */
.L_x_275:
        /* <DEDUP_REMOVED lines=9> */
.L_x_277:
[----:B------:R-:W-:-:S04]  /*5d50*/  UIADD3 UR4, UPT, UPT, UR4, 0x1, URZ ;  /* 0x0000000104047890 */ /* 0x000fc8000fffe0ff */
[----:B------:R-:W-:-:S04]  /*5d60*/  UISETP.NE.AND UP0, UPT, UR4, 0x4, UPT ;  /* 0x000000040400788c */ /* 0x000fc8000bf05270 */
[----:B------:R-:W-:Y:S02]  /*5d70*/  USEL UR5, URZ, 0x1, UP0 ;  /* 0x00000001ff057887 */ /* 0x000fe40008000000 */
[----:B------:R-:W-:-:S04]  /*5d80*/  USEL UR4, UR4, URZ, UP0 ;  /* 0x000000ff04047287 */ /* 0x000fc80008000000 */
[----:B------:R-:W-:Y:S01]  /*5d90*/  ULEA UR4, UR4, UR13, 0x3 ;  /* 0x0000000d04047291 */ /* 0x000fe2000f8e18ff */
[----:B------:R-:W-:-:S04]  /*5da0*/  LOP3.LUT R2, R2, UR5, RZ, 0x3c, !PT ;  /* 0x0000000502027c12 */ /* 0x000fc8000f8e3cff */
[----:B------:R-:W-:-:S04]  /*5db0*/  SHF.L.U32 R2, R2, 0x1f, RZ ;  /* 0x0000001f02027819 */ /* 0x000fc800000006ff */
[----:B------:R-:W2:Y:S02]  /*5dc0*/  SYNCS.PHASECHK.TRANS64.TRYWAIT P0, [UR4], R2 ;  /* 0x00000002ff0075a7 */ /* 0x000ea40008001104 */
[----:B--2---:R-:W-:Y:S05]  /*5dd0*/  @!P0 BRA `(.L_x_121) ;  /* 0x0000004400608947 */ /* 0x004fea0003800000 */
.L_x_279:
[----:B------:R-:W-:Y:S01]  /*5de0*/  NOP ;  /* 0x0000000000007918 */ /* 0x000fe20000000000 */
[----:B-1----:R-:W1:Y:S01]  /*5df0*/  LDS R0, [UR8+0x14] ;  /* 0x00001408ff007984 */ /* 0x002e620008000800 */
[----:B------:R-:W-:Y:S01]  /*5e00*/  ULOP3.LUT UR4, UR24, 0xffff, URZ, 0xc0, !UPT ;  /* 0x0000ffff18047892 */ /* 0x000fe2000f8ec0ff */
[----:B------:R-:W-:Y:S01]  /*5e10*/  UMOV UR5, 0xffff ;  /* 0x0000ffff00057882 */ /* 0x000fe20000000000 */
[----:B------:R-:W-:Y:S02]  /*5e20*/  UMOV UR6, 0x1 ;  /* 0x0000000100067882 */ /* 0x000fe40000000000 */
[----:B------:R-:W-:-:S04]  /*5e30*/  USHF.R.U32.HI UR4, URZ, 0x5, UR4 ;  /* 0x00000005ff047899 */ /* 0x000fc80008011604 */
[----:B------:R-:W-:Y:S02]  /*5e40*/  USHF.L.U32 UR5, UR5, UR4, URZ ;  /* 0x0000000405057299 */ /* 0x000fe400080006ff */
[----:B------:R-:W-:-:S04]  /*5e50*/  USHF.L.U32 UR4, UR6, UR4, URZ ;  /* 0x0000000406047299 */ /* 0x000fc800080006ff */
[----:B-1----:R-:W-:-:S04]  /*5e60*/  LOP3.LUT R0, R0, UR5, RZ, 0xc0, !PT ;  /* 0x0000000500007c12 */ /* 0x002fc8000f8ec0ff */
[----:B------:R-:W-:-:S13]  /*5e70*/  ISETP.NE.AND P0, PT, R0, UR5, PT ;  /* 0x0000000500007c0c */ /* 0x000fda000bf05270 */
[----:B------:R-:W-:Y:S05]  /*5e80*/  @P0 BRA `(.L_x_122) ;  /* 0x0000000000580947 */ /* 0x000fea0003800000 */
[----:B------:R-:W1:Y:S02]  /*5e90*/  LDS R0, [UR8+0x18] ;  /* 0x00001808ff007984 */ /* 0x000e640008000800 */
[----:B-1----:R-:W-:-:S04]  /*5ea0*/  LOP3.LUT R0, R0, UR4, RZ, 0xc0, !PT ;  /* 0x0000000400007c12 */ /* 0x002fc8000f8ec0ff */
[----:B------:R-:W-:-:S13]  /*5eb0*/  ISETP.NE.AND P0, PT, R0, UR4, PT ;  /* 0x0000000400007c0c */ /* 0x000fda000bf05270 */
[----:B------:R-:W-:Y:S05]  /*5ec0*/  @P0 BRA `(.L_x_123) ;  /* 0x00000000003c0947 */ /* 0x000fea0003800000 */
[----:B------:R-:W1:Y:S01]  /*5ed0*/  S2R R2, SR_LANEID ;  /* 0x0000000000027919 */ /* 0x000e620000000000 */
[----:B------:R-:W-:-:S06]  /*5ee0*/  ULOP3.LUT UR5, URZ, UR5, URZ, 0x33, !UPT ;  /* 0x00000005ff057292 */ /* 0x000fcc000f8e33ff */
[----:B------:R-:W-:-:S04]  /*5ef0*/  IMAD.U32 R0, RZ, RZ, UR5 ;  /* 0x00000005ff007e24 */ /* 0x000fc8000f8e00ff */
[----:B------:R2:W4:Y:S02]  /*5f00*/  REDUX UR7, R0 ;  /* 0x00000000000773c4 */ /* 0x0005240000000000 */
[----:B------:R1:W-:Y:S01]  /*5f10*/  UTCATOMSWS.AND URZ, UR5 ;  /* 0x0000000500ff79e3 */ /* 0x0003e20008000000 */
[----:B--2---:R-:W-:Y:S01]  /*5f20*/  LOP3.LUT R0, RZ, UR4, RZ, 0x33, !PT ;  /* 0x00000004ff007c12 */ /* 0x004fe2000f8e33ff */
[----:B------:R-:W-:Y:S02]  /*5f30*/  VOTEU.ANY UR4, UPT, PT ;  /* 0x0000000000047886 */ /* 0x000fe400038e0100 */
[----:B------:R-:W-:Y:S02]  /*5f40*/  UFLO.U32 UR4, UR4 ;  /* 0x00000004000472bd */ /* 0x000fe400080e0000 */
[----:B------:R-:W2:Y:S04]  /*5f50*/  REDUX UR6, R0 ;  /* 0x00000000000673c4 */ /* 0x000ea80000000000 */
[----:B-1----:R-:W-:-:S02]  /*5f60*/  ISETP.EQ.U32.AND P0, PT, R2, UR4, PT ;  /* 0x0000000402007c0c */ /* 0x002fc4000bf02070 */
[----:B----4-:R-:W-:-:S11]  /*5f70*/  MOV R2, UR7 ;  /* 0x0000000700027c02 */ /* 0x010fd60008000f00 */
[----:B------:R1:W-:Y:S01]  /*5f80*/  @P0 ATOMS.AND RZ, [UR8+0x14], R2 ;  /* 0x00001402ffff098c */ /* 0x0003e2000a800008 */
[----:B--2---:R-:W-:-:S05]  /*5f90*/  IMAD.U32 R0, RZ, RZ, UR6 ;  /* 0x00000006ff007e24 */ /* 0x004fca000f8e00ff */
[----:B------:R1:W-:Y:S01]  /*5fa0*/  @P0 ATOMS.AND RZ, [UR8+0x18], R0 ;  /* 0x00001800ffff098c */ /* 0x0003e2000a800008 */
[----:B------:R-:W-:Y:S05]  /*5fb0*/  BRA `(.L_x_124) ;  /* 0x0000000000147947 */ /* 0x000fea0003800000 */
.L_x_123:
[----:B------:R-:W-:Y:S02]  /*5fc0*/  MOV R2, 0x5fe0 ;  /* 0x00005fe000027802 */ /* 0x000fe40000000f00 */
[----:B---3-5:R-:W-:Y:S05]  /*5fd0*/  CALL.REL.NOINC `($__internal_0_$__cuda_sm10x_tcgen05_guardrail_trap_col_being_dealloced_not_returned_by_alloc) ;  /* 0x00000044007c7944 */ /* 0x028fea0003c00000 */
[----:B------:R-:W-:Y:S05]  /*5fe0*/  BRA `(.L_x_124) ;  /* 0x0000000000087947 */ /* 0x000fea0003800000 */
.L_x_122:
[----:B------:R-:W-:Y:S02]  /*5ff0*/  MOV R2, 0x6010 ;  /* 0x0000601000027802 */ /* 0x000fe40000000f00 */
[----:B---3-5:R-:W-:Y:S05]  /*6000*/  CALL.REL.NOINC `($__internal_2_$__cuda_sm10x_tcgen05_guardrail_trap_unallocated_columns_being_dealloced) ;  /* 0x0000004400887944 */ /* 0x028fea0003c00000 */
.L_x_124:
[----:B------:R-:W-:Y:S01]  /*6010*/  NOP ;  /* 0x0000000000007918 */ /* 0x000fe20000000000 */
[----:B------:R-:W-:Y:S05]  /*6020*/  EXIT ;  /* 0x000000000000794d */ /* 0x000fea0003800000 */
.L_x_106:
[----:B------:R-:W-:-:S09]  /*6030*/  UISETP.NE.OR UP0, UPT, UR22, 0x3, !UP3 ;  /* 0x000000031600788c */ /* 0x000fd2000df05670 */
[----:B------:R-:W-:Y:S05]  /*6040*/  BRA.U UP0, `(.L_x_125) ;  /* 0x0000000d00087547 */ /* 0x000fea000b800000 */
[----:B------:R-:W2:Y:S01]  /*6050*/  LDCU UR26, c[0x0][0x370] ;  /* 0x00006e00ff1a77ac */ /* 0x000ea20008000800 */
[----:B------:R-:W3:Y:S01]  /*6060*/  LDC.64 R16, c[0x0][0x348] ;  /* 0x0000d200ff107b82 */ /* 0x000ee20000000a00 */
[----:B------:R-:W-:Y:S02]  /*6070*/  HFMA2 R13, -RZ, RZ, 0, 0 ;  /* 0x00000000ff0d7431 */ /* 0x000fe400000001ff */
[----:B------:R-:W-:Y:S01]  /*6080*/  IMAD.MOV.U32 R15, RZ, RZ, 0x1 ;  /* 0x00000001ff0f7424 */ /* 0x000fe200078e00ff */
[----:B------:R-:W2:Y:S01]  /*6090*/  LDCU.128 UR28, c[0x0][0xb10] ;  /* 0x00016200ff1c77ac */ /* 0x000ea20008000c00 */
[----:B------:R-:W-:Y:S01]  /*60a0*/  IMAD.MOV.U32 R14, RZ, RZ, RZ ;  /* 0x000000ffff0e7224 */ /* 0x000fe200078e00ff */
[----:B------:R-:W-:Y:S01]  /*60b0*/  MOV R7, 0x1000 ;  /* 0x0000100000077802 */ /* 0x000fe20000000f00 */
[----:B------:R-:W4:Y:S01]  /*60c0*/  LDCU UR25, c[0x0][0x374] ;  /* 0x00006e80ff1977ac */ /* 0x000f220008000800 */
[----:B------:R-:W1:Y:S01]  /*60d0*/  LDC.64 R2, c[0x0][0x888] ;  /* 0x00022200ff027b82 */ /* 0x000e620000000a00 */
[----:B------:R-:W4:Y:S01]  /*60e0*/  LDCU UR16, c[0x0][0xb0c] ;  /* 0x00016180ff1077ac */ /* 0x000f220008000800 */
[----:B------:R-:W3:Y:S06]  /*60f0*/  LDCU UR35, c[0x0][0xb20] ;  /* 0x00016400ff2377ac */ /* 0x000eec0008000800 */
[----:B------:R-:W1:Y:S01]  /*6100*/  LDC.64 R4, c[0x0][0x890] ;  /* 0x00022400ff047b82 */ /* 0x000e620000000a00 */
[----:B------:R-:W3:Y:S01]  /*6110*/  LDCU UR4, c[0x0][0xb30] ;  /* 0x00016600ff0477ac */ /* 0x000ee20008000800 */
[----:B------:R-:W-:Y:S01]  /*6120*/  UMOV UR17, 0x400 ;  /* 0x0000040000117882 */ /* 0x000fe20000000000 */
[----:B--2---:R-:W-:-:S02]  /*6130*/  UIMAD.WIDE.U32 UR32, UR26, UR28, URZ ;  /* 0x0000001c1a2072a5 */ /* 0x004fc4000f8e00ff */
[----:B----4-:R-:W-:Y:S02]  /*6140*/  UIMAD.WIDE.U32 UR6, UR25, UR31, URZ ;  /* 0x0000001f190672a5 */ /* 0x010fe4000f8e00ff */
[----:B------:R-:W-:Y:S02]  /*6150*/  ULEA UR17, UR48, UR17, 0x18 ;  /* 0x0000001130117291 */ /* 0x000fe4000f8ec0ff */
[----:B------:R-:W-:Y:S02]  /*6160*/  UPLOP3.LUT UP3, UPT, UPT, UPT, UPT, 0x40, 0x4 ;  /* 0x000000000004789c */ /* 0x000fe40003f6e870 */
[----:B------:R-:W-:Y:S01]  /*6170*/  UIADD3 UR5, UPT, UPT, UR17, 0x360, URZ ;  /* 0x0000036011057890 */ /* 0x000fe2000fffe0ff */
[----:B------:R-:W-:Y:S01]  /*6180*/  UMOV UR32, UR33 ;  /* 0x0000002100207c82 */ /* 0x000fe20008000000 */
[----:B------:R-:W-:Y:S01]  /*6190*/  UMOV UR27, UR7 ;  /* 0x00000007001b7c82 */ /* 0x000fe20008000000 */
[----:B------:R-:W-:Y:S02]  /*61a0*/  UISETP.GE.AND UP0, UPT, UR40, 0x1, UPT ;  /* 0x000000012800788c */ /* 0x000fe4000bf06270 */
[----:B------:R-:W-:Y:S01]  /*61b0*/  UISETP.NE.AND UP4, UPT, UR40, 0x1, UPT ;  /* 0x000000012800788c */ /* 0x000fe2000bf85270 */
[----:B------:R-:W2:Y:S01]  /*61c0*/  LDCU.64 UR14, c[0x0][0xb28] ;  /* 0x00016500ff0e77ac */ /* 0x000ea20008000a00 */
[----:B------:R-:W-:-:S02]  /*61d0*/  UISETP.NE.AND UP6, UPT, UR16, 0x1, UPT ;  /* 0x000000011000788c */ /* 0x000fc4000bfc5270 */
[----:B------:R-:W-:Y:S02]  /*61e0*/  UISETP.NE.AND UP5, UPT, UR30, 0x1, UPT ;  /* 0x000000011e00788c */ /* 0x000fe4000bfa5270 */
[----:B------:R-:W-:Y:S02]  /*61f0*/  UPRMT UR48, UR48, 0x654, UR5 ;  /* 0x0000065430307896 */ /* 0x000fe40008000005 */
[----:B------:R-:W-:Y:S02]  /*6200*/  USHF.R.U32.HI UR32, URZ, UR29, UR32 ;  /* 0x0000001dff207299 */ /* 0x000fe40008011620 */
[----:B---3--:R-:W-:Y:S02]  /*6210*/  USHF.R.U32.HI UR27, URZ, UR35, UR27 ;  /* 0x00000023ff1b7299 */ /* 0x008fe4000801161b */
[----:B------:R-:W-:-:S11]  /*6220*/  UISETP.NE.AND UP2, UPT, UR4, 0x1, UPT ;  /* 0x000000010400788c */ /* 0x000fd6000bf45270 */
.L_x_133:
[C---:B------:R-:W-:Y:S02]  /*6230*/  LEA R12, R14.reuse, UR17, 0x3 ;  /* 0x000000110e0c7c11 */ /* 0x040fe4000f8e18ff */
[----:B------:R-:W-:Y:S02]  /*6240*/  SHF.L.U32 R0, R13, 0x1f, RZ ;  /* 0x0000001f0d007819 */ /* 0x000fe400000006ff */
[----:B------:R-:W-:Y:S02]  /*6250*/  LEA R8, R14, UR17, 0x4 ;  /* 0x000000110e087c11 */ /* 0x000fe4000f8e20ff */
[----:B---3--:R-:W3:Y:S02]  /*6260*/  SYNCS.PHASECHK.TRANS64.TRYWAIT P0, [R12+URZ+0x380], R0 ;  /* 0x000380000c0075a7 */ /* 0x008ee400080011ff */
[----:B---3--:R-:W-:Y:S05]  /*6270*/  @!P0 BRA `(.L_x_126) ;  /* 0x0000004000508947 */ /* 0x008fea0003800000 */
.L_x_280:
[----:B------:R-:W4:Y:S01]  /*6280*/  LDS.128 R8, [R8+0x410] ;  /* 0x0004100008087984 */ /* 0x000f220000000c00 */
[----:B------:R-:W-:Y:S01]  /*6290*/  UISETP.GE.AND UP0, UPT, UR40, 0x1, UPT ;  /* 0x000000012800788c */ /* 0x000fe2000bf06270 */
[----:B------:R-:W-:Y:S01]  /*62a0*/  @!PT LDS RZ, [RZ] ;  /* 0x00000000fffff984 */ /* 0x000fe20000000800 */
[----:B------:R-:W-:Y:S01]  /*62b0*/  @!PT LDS RZ, [RZ] ;  /* 0x00000000fffff984 */ /* 0x000fe20000000800 */
[----:B------:R-:W-:Y:S01]  /*62c0*/  @!PT LDS RZ, [RZ] ;  /* 0x00000000fffff984 */ /* 0x000fe20000000800 */
[----:B------:R-:W-:Y:S01]  /*62d0*/  @!PT LDS RZ, [RZ] ;  /* 0x00000000fffff984 */ /* 0x000fe20000000800 */
[----:B------:R1:W-:Y:S06]  /*62e0*/  MEMBAR.ALL.CTA ;  /* 0x0000000000007992 */ /* 0x0003ec0000008000 */
[----:B-1----:R-:W1:Y:S01]  /*62f0*/  FENCE.VIEW.ASYNC.S ;  /* 0x00000000000073c6 */ /* 0x002e620000000000 */
[----:B----4-:R-:W-:Y:S11]  /*6300*/  LOP3.LUT P0, RZ, R10, 0x1, RZ, 0xc0, !PT ;  /* 0x000000010aff7812 */ /* 0x010ff6000780c0ff */
[----:B------:R-:W-:Y:S02]  /*6310*/  @!UPT UIADD3 URZ, UPT, UPT, URZ, URZ, URZ ;  /* 0x000000fffffff290 */ /* 0x000fe4000fffe0ff */
[----:B-1----:R-:W-:Y:S01]  /*6320*/  VOTEU.ANY UP1, P0 ;  /* 0x0000000000ff7886 */ /* 0x002fe20000020100 */
[----:B------:R-:W-:Y:S11]  /*6330*/  PLOP3.LUT P0, PT, PT, PT, UP1, 0x80, 0x8 ;  /* 0x000000000008781c */ /* 0x000ff60003f0f018 */
[----:B------:R-:W-:Y:S02]  /*6340*/  @!UPT UIADD3 URZ, UPT, UPT, URZ, URZ, URZ ;  /* 0x000000fffffff290 */ /* 0x000fe4000fffe0ff */
[----:B---3--:R-:W-:Y:S02]  /*6350*/  @P0 SHF.R.U32.HI R0, RZ, 0x10, R9 ;  /* 0x00000010ff000819 */ /* 0x008fe40000011609 */
[----:B------:R-:W-:Y:S02]  /*6360*/  @P0 MOV R6, R8 ;  /* 0x0000000800060202 */ /* 0x000fe40000000f00 */
[----:B------:R-:W-:Y:S01]  /*6370*/  @P0 R2UR UR4, R0 ;  /* 0x00000000000402ca */ /* 0x000fe200000e0000 */
[----:B------:R-:W-:Y:S01]  /*6380*/  VIADD R0, R12, 0x390 ;  /* 0x000003900c007836 */ /* 0x000fe20000000000 */
[----:B------:R-:W-:Y:S02]  /*6390*/  @P0 LOP3.LUT R8, R9, 0xffff, RZ, 0xc0, !PT ;  /* 0x0000ffff09080812 */ /* 0x000fe400078ec0ff */
[----:B------:R-:W-:Y:S02]  /*63a0*/  @P0 R2UR UR6, R6 ;  /* 0x00000000060602ca */ /* 0x000fe400000e0000 */
[----:B------:R-:W-:Y:S02]  /*63b0*/  PRMT R0, RZ, 0x654, R0 ;  /* 0x00000654ff007816 */ /* 0x000fe40000000000 */
[----:B------:R-:W-:Y:S02]  /*63c0*/  @P0 R2UR UR5, R8 ;  /* 0x00000000080502ca */ /* 0x000fe400000e0000 */
[----:B------:R1:W-:Y:S03]  /*63d0*/  SYNCS.ARRIVE.TRANS64.RED.A1T0 RZ, [R0+URZ], RZ ;  /* 0x000000ff00ff79a7 */ /* 0x0003e600081004ff */
[----:B------:R-:W-:Y:S04]  /*63e0*/  @UP1 UMOV UR24, UR4 ;  /* 0x0000000400181c82 */ /* 0x000fe80008000000 */
[----:B------:R-:W-:Y:S04]  /*63f0*/  @UP1 UMOV UR13, UR6 ;  /* 0x00000006000d1c82 */ /* 0x000fe80008000000 */
[----:B------:R-:W-:Y:S01]  /*6400*/  @UP1 UMOV UR7, UR5 ;  /* 0x0000000500071c82 */ /* 0x000fe20008000000 */
[----:B------:R-:W-:Y:S05]  /*6410*/  BRA.U !UP0, `(.L_x_127) ;  /* 0x0000000108a47547 */ /* 0x000fea000b800000 */
[----:B------:R-:W-:Y:S02]  /*6420*/  UIMAD.WIDE.U32 UR10, UR7, UR31, URZ ;  /* 0x0000001f070a72a5 */ /* 0x000fe4000f8e00ff */
[----:B------:R-:W-:Y:S02]  /*6430*/  UIMAD.WIDE.U32 UR18, UR13, UR28, URZ ;  /* 0x0000001c0d1272a5 */ /* 0x000fe4000f8e00ff */
[----:B------:R-:W-:Y:S02]  /*6440*/  USEL UR4, UR25, UR27, !UP5 ;  /* 0x0000001b19047287 */ /* 0x000fe4000e800000 */
[----:B------:R-:W-:Y:S02]  /*6450*/  USEL UR8, UR26, UR32, !UP6 ;  /* 0x000000201a087287 */ /* 0x000fe4000f000000 */
[----:B--2---:R-:W-:Y:S02]  /*6460*/  UIMAD.WIDE.U32 UR20, UR4, UR14, URZ ;  /* 0x0000000e041472a5 */ /* 0x004fe4000f8e00ff */
[----:B------:R-:W-:Y:S01]  /*6470*/  UIMAD.WIDE.U32 UR22, UR8, UR14, URZ ;  /* 0x0000000e081672a5 */ /* 0x000fe2000f8e00ff */
[----:B------:R-:W-:Y:S02]  /*6480*/  UMOV UR5, UR11 ;  /* 0x0000000b00057c82 */ /* 0x000fe40008000000 */
[----:B------:R-:W-:Y:S03]  /*6490*/  USHF.R.U32.HI UR6, URZ, UR35, UR5 ;  /* 0x00000023ff067299 */ /* 0x000fe60008011605 */
[----:B------:R-:W-:Y:S01]  /*64a0*/  UMOV UR5, UR19 ;  /* 0x0000001300057c82 */ /* 0x000fe20008000000 */
[----:B------:R-:W-:Y:S02]  /*64b0*/  USEL UR6, UR7, UR6, !UP5 ;  /* 0x0000000607067287 */ /* 0x000fe4000e800000 */
[----:B------:R-:W-:Y:S02]  /*64c0*/  USHF.R.U32.HI UR9, URZ, UR29, UR5 ;  /* 0x0000001dff097299 */ /* 0x000fe40008011605 */
[----:B------:R-:W-:Y:S01]  /*64d0*/  UIMAD.WIDE.U32 UR10, UR6, UR14, URZ ;  /* 0x0000000e060a72a5 */ /* 0x000fe2000f8e00ff */
[----:B------:R-:W-:Y:S02]  /*64e0*/  UMOV UR5, UR21 ;  /* 0x0000001500057c82 */ /* 0x000fe40008000000 */
[----:B------:R-:W-:Y:S03]  /*64f0*/  @UP4 USHF.R.U32.HI UR4, URZ, UR15, UR5 ;  /* 0x0000000fff044299 */ /* 0x000fe60008011605 */
[----:B------:R-:W-:Y:S01]  /*6500*/  UMOV UR5, UR23 ;  /* 0x0000001700057c82 */ /* 0x000fe20008000000 */
[----:B------:R-:W-:Y:S02]  /*6510*/  UIMAD UR4, UR40, UR4, URZ ;  /* 0x00000004280472a4 */ /* 0x000fe4000f8e02ff */
[----:B------:R-:W-:Y:S02]  /*6520*/  @UP4 USHF.R.U32.HI UR8, URZ, UR15, UR5 ;  /* 0x0000000fff084299 */ /* 0x000fe40008011605 */
[----:B------:R-:W-:Y:S02]  /*6530*/  USEL UR5, UR13, UR9, !UP6 ;  /* 0x000000090d057287 */ /* 0x000fe4000f000000 */
[----:B------:R-:W-:Y:S02]  /*6540*/  UIMAD UR9, UR40, UR8, URZ ;  /* 0x00000008280972a4 */ /* 0x000fe4000f8e02ff */
[----:B------:R-:W-:Y:S03]  /*6550*/  UISETP.GE.AND UP0, UPT, UR6, UR4, UPT ;  /* 0x000000040600728c */ /* 0x000fe6000bf06270 */
[----:B------:R-:W-:Y:S01]  /*6560*/  UMOV UR4, UR11 ;  /* 0x0000000b00047c82 */ /* 0x000fe20008000000 */
[----:B------:R-:W-:Y:S02]  /*6570*/  UISETP.GE.OR UP0, UPT, UR5, UR9, UP0 ;  /* 0x000000090500728c */ /* 0x000fe40008706670 */
[----:B------:R-:W-:Y:S02]  /*6580*/  USHF.R.U32.HI UR4, URZ, UR15, UR4 ;  /* 0x0000000fff047299 */ /* 0x000fe40008011604 */
[----:B------:R-:W-:Y:S02]  /*6590*/  UIMAD.WIDE.U32 UR10, UR5, UR14, URZ ;  /* 0x0000000e050a72a5 */ /* 0x000fe4000f8e00ff */
[----:B------:R-:W-:Y:S04]  /*65a0*/  USEL UR12, UR6, UR4, !UP4 ;  /* 0x00000004060c7287 */ /* 0x000fe8000e000000 */
[----:B------:R-:W-:Y:S01]  /*65b0*/  UIADD3 UR9, UPT, UPT, -UR12, URZ, URZ ;  /* 0x000000ff0c097290 */ /* 0x000fe2000fffe1ff */
[----:B------:R-:W-:Y:S02]  /*65c0*/  @!UP0 UMOV UR4, UR11 ;  /* 0x0000000b00048c82 */ /* 0x000fe40008000000 */
[----:B------:R-:W-:Y:S02]  /*65d0*/  @!UP0 USHF.R.U32.HI UR4, URZ, UR15, UR4 ;  /* 0x0000000fff048299 */ /* 0x000fe40008011604 */
[----:B------:R-:W-:Y:S02]  /*65e0*/  UIMAD UR9, UR40, UR9, UR6 ;  /* 0x00000009280972a4 */ /* 0x000fe4000f8e0206 */
[----:B------:R-:W-:Y:S04]  /*65f0*/  @!UP0 USEL UR4, UR5, UR4, !UP4 ;  /* 0x0000000405048287 */ /* 0x000fe8000e000000 */
[----:B------:R-:W-:Y:S02]  /*6600*/  @!UP0 UIMAD UR9, UR8, UR9, UR4 ;  /* 0x00000009080982a4 */ /* 0x000fe4000f8e0204 */
[----:B------:R-:W-:Y:S02]  /*6610*/  @!UP0 UIADD3 UR10, UPT, UPT, UR12, -UR4, URZ ;  /* 0x800000040c0a8290 */ /* 0x000fe4000fffe0ff */
[----:B------:R-:W-:Y:S02]  /*6620*/  UIADD3 UR4, UPT, UPT, -UR5, URZ, URZ ;  /* 0x000000ff05047290 */ /* 0x000fe4000fffe1ff */
[----:B------:R-:W-:Y:S02]  /*6630*/  UIADD3 UR8, UPT, UPT, -UR6, URZ, URZ ;  /* 0x000000ff06087290 */ /* 0x000fe4000fffe1ff */
[----:B------:R-:W-:Y:S02]  /*6640*/  @!UP0 UIMAD UR6, UR10, UR40, UR5 ;  /* 0x000000280a0682a4 */ /* 0x000fe4000f8e0205 */
[----:B------:R-:W-:Y:S02]  /*6650*/  UIMAD UR13, UR16, UR4, UR13 ;  /* 0x00000004100d72a4 */ /* 0x000fe4000f8e020d */
[----:B------:R-:W-:Y:S01]  /*6660*/  UIMAD UR7, UR30, UR8, UR7 ;  /* 0x000000081e0772a4 */ /* 0x000fe2000f8e0207 */
[----:B------:R-:W-:Y:S02]  /*6670*/  @!UP0 UMOV UR5, UR9 ;  /* 0x0000000900058c82 */ /* 0x000fe40008000000 */
[----:B------:R-:W-:Y:S02]  /*6680*/  UIMAD UR13, UR5, UR16, UR13 ;  /* 0x00000010050d72a4 */ /* 0x000fe4000f8e020d */
[----:B------:R-:W-:Y:S11]  /*6690*/  UIMAD UR7, UR6, UR30, UR7 ;  /* 0x0000001e060772a4 */ /* 0x000ff6000f8e0207 */
[----:B------:R-:W-:Y:S01]  /*66a0*/  @!UPT UIADD3 URZ, UPT, UPT, URZ, URZ, URZ ;  /* 0x000000fffffff290 */ /* 0x000fe2000fffe0ff */
.L_x_127:
[----:B------:R-:W3:Y:S01]  /*66b0*/  @!UP2 LDCU.128 UR20, c[0x0][0xb10] ;  /* 0x00016200ff14a7ac */ /* 0x000ee20008000c00 */
[C---:B------:R-:W-:Y:S02]  /*66c0*/  ISETP.NE.U32.AND P1, PT, R4.reuse, RZ, PT ;  /* 0x000000ff0400720c */ /* 0x040fe40003f25070 */
[----:B------:R-:W-:Y:S02]  /*66d0*/  ISETP.NE.U32.AND P0, PT, R4, RZ, PT ;  /* 0x000000ff0400720c */ /* 0x000fe40003f05070 */
[C---:B------:R-:W-:Y:S02]  /*66e0*/  ISETP.NE.AND.EX P1, PT, R5.reuse, RZ, PT, P1 ;  /* 0x000000ff0500720c */ /* 0x040fe40003f25310 */
[----:B------:R-:W-:Y:S01]  /*66f0*/  ISETP.NE.AND.EX P0, PT, R5, RZ, PT, P0 ;  /* 0x000000ff0500720c */ /* 0x000fe20003f05300 */
[----:B------:R-:W4:Y:S01]  /*6700*/  @!UP2 LDCU UR5, c[0x0][0xb0c] ;  /* 0x00016180ff05a7ac */ /* 0x000f220008000800 */
[----:B------:R-:W-:Y:S01]  /*6710*/  SHF.L.U32 R6, R15, 0x1f, RZ ;  /* 0x0000001f0f067819 */ /* 0x000fe200000006ff */
[----:B---3--:R-:W-:Y:S07]  /*6720*/  UIMAD.WIDE.U32 UR8, UR13, UR20, URZ ;  /* 0x000000140d0872a5 */ /* 0x008fee000f8e00ff */
[----:B------:R-:W-:Y:S01]  /*6730*/  @!UP2 UMOV UR4, UR9 ;  /* 0x000000090004ac82 */ /* 0x000fe20008000000 */
[----:B----4-:R-:W-:Y:S02]  /*6740*/  @!UP2 UISETP.NE.AND UP0, UPT, UR5, 0x1, UPT ;  /* 0x000000010500a88c */ /* 0x010fe4000bf05270 */
[----:B------:R-:W-:Y:S02]  /*6750*/  @!UP2 USHF.R.U32.HI UR4, URZ, UR21, UR4 ;  /* 0x00000015ff04a299 */ /* 0x000fe40008011604 */
[----:B------:R-:W-:Y:S02]  /*6760*/  UIMAD.WIDE.U32 UR8, UR7, UR23, URZ ;  /* 0x00000017070872a5 */ /* 0x000fe4000f8e00ff */
[----:B------:R-:W-:Y:S02]  /*6770*/  @!UP2 USEL UR10, UR13, UR4, !UP0 ;  /* 0x000000040d0aa287 */ /* 0x000fe4000c000000 */
[----:B------:R-:W-:Y:S03]  /*6780*/  @!UP2 UISETP.NE.AND UP0, UPT, UR22, 0x1, UPT ;  /* 0x000000011600a88c */ /* 0x000fe6000bf05270 */
[----:B------:R-:W-:Y:S02]  /*6790*/  @!UP2 UMOV UR6, UR9 ;  /* 0x000000090006ac82 */ /* 0x000fe40008000000 */
[----:B------:R-:W3:Y:S02]  /*67a0*/  @!UP2 LDCU UR4, c[0x0][0xb20] ;  /* 0x00016400ff04a7ac */ /* 0x000ee40008000800 */
[----:B---3--:R-:W-:Y:S04]  /*67b0*/  @!UP2 USHF.R.U32.HI UR6, URZ, UR4, UR6 ;  /* 0x00000004ff06a299 */ /* 0x008fe80008011606 */
[----:B------:R-:W-:Y:S04]  /*67c0*/  @!UP2 USEL UR6, UR7, UR6, !UP0 ;  /* 0x000000060706a287 */ /* 0x000fe8000c000000 */
[----:B------:R-:W-:Y:S02]  /*67d0*/  @!UP2 UIADD3 UR4, UPT, UPT, -UR10, UR6, URZ ;  /* 0x000000060a04a290 */ /* 0x000fe4000fffe1ff */
[----:B------:R-:W-:Y:S02]  /*67e0*/  @!UP2 UIADD3 UR6, UPT, UPT, UR10, -UR6, URZ ;  /* 0x800000060a06a290 */ /* 0x000fe4000fffe0ff */
[----:B------:R-:W-:Y:S02]  /*67f0*/  @!UP2 UIMAD UR13, UR4, UR5, UR13 ;  /* 0x00000005040da2a4 */ /* 0x000fe4000f8e020d */
[----:B------:R-:W-:Y:S01]  /*6800*/  @!UP2 UIMAD UR7, UR6, UR22, UR7 ;  /* 0x000000160607a2a4 */ /* 0x000fe2000f8e0207 */
[----:B------:R-:W-:Y:S11]  /*6810*/  BRA.U UP3, `(.L_x_128) ;  /* 0x0000000103107547 */ /* 0x000ff6000b800000 */
[----:B------:R-:W-:Y:S04]  /*6820*/  MOV R8, UR34 ;  /* 0x0000002200087c02 */ /* 0x000fe80008000f00 */
[----:B------:R-:W-:Y:S04]  /*6830*/  SHF.L.U32 R8, R8, 0x1f, RZ ;  /* 0x0000001f08087819 */ /* 0x000fe800000006ff */
[----:B------:R-:W3:Y:S02]  /*6840*/  SYNCS.PHASECHK.TRANS64.TRYWAIT P2, [UR17+0x378], R8 ;  /* 0x00037808ff0075a7 */ /* 0x000ee40008041111 */
[----:B---3--:R-:W-:Y:S05]  /*6850*/  @!P2 BRA `(.L_x_129) ;  /* 0x0000003800eca947 */ /* 0x008fea0003800000 */
.L_x_128:
[----:B------:R-:W-:Y:S05]  /*6860*/  @!P1 BRA `(.L_x_130) ;  /* 0x0000000000309947 */ /* 0x000fea0003800000 */
[----:B------:R-:W-:Y:S01]  /*6870*/  ISETP.NE.U32.AND P1, PT, R2, RZ, PT ;  /* 0x000000ff0200720c */ /* 0x000fe20003f25070 */
[----:B------:R-:W3:Y:S01]  /*6880*/  LDCU.64 UR4, c[0x0][0x358] ;  /* 0x00006b00ff0477ac */ /* 0x000ee20008000a00 */
[----:B------:R-:W-:Y:S02]  /*6890*/  IMAD.MOV.U32 R79, RZ, RZ, 0x1 ;  /* 0x00000001ff4f7424 */ /* 0x000fe400078e00ff */
[----:B------:R-:W-:Y:S11]  /*68a0*/  ISETP.NE.AND.EX P1, PT, R3, RZ, PT, P1 ;  /* 0x000000ff0300720c */ /* 0x000ff60003f25310 */
[----:B------:R-:W-:Y:S02]  /*68b0*/  @!UPT UIADD3 URZ, UPT, UPT, URZ, URZ, URZ ;  /* 0x000000fffffff290 */ /* 0x000fe4000fffe0ff */
[----:B-1----:R-:W1:Y:S01]  /*68c0*/  @P1 LDC.64 R8, c[0x0][0x888] ;  /* 0x00022200ff081b82 */ /* 0x002e620000000a00 */
[----:B------:R-:W-:Y:S04]  /*68d0*/  @P1 IMAD R0, R4, UR36, RZ ;  /* 0x0000002404001c24 */ /* 0x000fe8000f8e02ff */
[----:B-1----:R-:W-:Y:S04]  /*68e0*/  @P1 IMAD.WIDE R8, R0, 0x4, R8 ;  /* 0x0000000400081825 */ /* 0x002fe800078e0208 */
[----:B------:R-:W-:Y:S01]  /*68f0*/  HFMA2 R0, -RZ, RZ, 0, 5.9604644775390625e-08 ;  /* 0x00000001ff007431 */ /* 0x000fe200000001ff */
[----:B---3-5:R3:W5:Y:S04]  /*6900*/  @P1 LDG.E R39, desc[UR4][R8.64] ;  /* 0x0000000408271981 */ /* 0x028768000c1e1900 */
[----:B------:R-:W-:Y:S01]  /*6910*/  @!P1 PRMT R79, R0, 0x7610, R79 ;  /* 0x00007610004f9816 */ /* 0x000fe2000000004f */
[----:B---3--:R-:W4:Y:S06]  /*6920*/  @!P1 LDC R39, c[0x0][0x880] ;  /* 0x00022000ff279b82 */ /* 0x008f2c0000000800 */
.L_x_130:
[----:B----45:R-:W-:Y:S01]  /*6930*/  @!P0 FSETP.EQ.AND P1, PT, R39, RZ, PT ;  /* 0x000000ff2700820b */ /* 0x030fe20003f22000 */
[----:B------:R-:W-:Y:S01]  /*6940*/  @!UPT UIADD3 URZ, UPT, UPT, URZ, URZ, URZ ;  /* 0x000000fffffff290 */ /* 0x000fe2000fffe0ff */
[----:B------:R-:W-:Y:S11]  /*6950*/  @!P0 BRA `(.L_x_131) ;  /* 0x0000000000188947 */ /* 0x000ff60003800000 */
[----:B------:R-:W-:Y:S02]  /*6960*/  LOP3.LUT P0, RZ, R79, 0xff, RZ, 0xc0, !PT ;  /* 0x000000ff4fff7812 */ /* 0x000fe4000780c0ff */
[----:B------:R-:W-:Y:S04]  /*6970*/  ISETP.NE.U32.AND P1, PT, R2, RZ, PT ;  /* 0x000000ff0200720c */ /* 0x000fe80003f25070 */
[----:B------:R-:W-:Y:S04]  /*6980*/  ISETP.NE.AND.EX P1, PT, R3, RZ, PT, P1 ;  /* 0x000000ff0300720c */ /* 0x000fe80003f25310 */
[----:B------:R-:W-:Y:S03]  /*6990*/  PLOP3.LUT P1, PT, P1, PT, PT, 0x8, 0x80 ;  /* 0x000000000080781c */ /* 0x000fe60000f2e170 */
[----:B------:R-:W-:Y:S11]  /*69a0*/  @P0 FSETP.EQ.AND P1, PT, R39, RZ, PT ;  /* 0x000000ff2700020b */ /* 0x000ff60003f22000 */
[----:B------:R-:W-:Y:S02]  /*69b0*/  @!UPT UIADD3 URZ, UPT, UPT, URZ, URZ, URZ ;  /* 0x000000fffffff290 */ /* 0x000fe4000fffe0ff */
.L_x_131:
[----:B------:R-:W3:Y:S01]  /*69c0*/  SYNCS.PHASECHK.TRANS64.TRYWAIT P0, [UR17+0x368], R6 ;  /* 0x00036806ff0075a7 */ /* 0x000ee20008001111 */
[----:B------:R-:W-:Y:S02]  /*69d0*/  ELECT P2, URZ, PT ;  /* 0x0000000000ff782f */ /* 0x000fe40003840000 */
[----:B------:R-:W-:Y:S01]  /*69e0*/  IADD3 R14, PT, PT, R14, 0x1, RZ ;  /* 0x000000010e0e7810 */ /* 0x000fe20007ffe0ff */
[----:B---3--:R-:W-:Y:S10]  /*69f0*/  @!P0 BRA `(.L_x_132) ;  /* 0x00000038009c8947 */ /* 0x008ff40003800000 */
.L_x_283:
[----:B------:R-:W-:Y:S01]  /*6a00*/  PLOP3.LUT P1, PT, P1, P2, PT, 0xf2, 0x2f ;  /* 0x00000000002f781c */ /* 0x000fe20000f25e72 */
[----:B------:R-:W-:Y:S01]  /*6a10*/  UMOV UR18, 0x0 ;  /* 0x0000000000127882 */ /* 0x000fe20000000000 */
[----:B------:R-:W-:Y:S01]  /*6a20*/  UMOV UR19, 0x10000000 ;  /* 0x1000000000137882 */ /* 0x000fe20000000000 */
[----:B------:R-:W-:Y:S01]  /*6a30*/  UMOV UR12, UR36 ;  /* 0x00000024000c7c82 */ /* 0x000fe20008000000 */
[----:B------:R-:W-:Y:S01]  /*6a40*/  LOP3.LUT R15, R15, 0x1, RZ, 0x3c, !PT ;  /* 0x000000010f0f7812 */ /* 0x000fe200078e3cff */
[----:B------:R-:W-:Y:S01]  /*6a50*/  UPLOP3.LUT UP3, UPT, UPT, UPT, UPT, 0x80, 0x8 ;  /* 0x000000000008789c */ /* 0x000fe20003f6f070 */
[----:B------:R-:W-:Y:S07]  /*6a60*/  UMOV UR36, UR24 ;  /* 0x0000001800247c82 */ /* 0x000fee0008000000 */
[----:B-1----:R-:W-:Y:S01]  /*6a70*/  @!P1 IADD3 R6, P0, PT, R16, 0x580, RZ ;  /* 0x0000058010069810 */ /* 0x002fe20007f1e0ff */
[----:B------:R-:W-:Y:S03]  /*6a80*/  VOTEU.ALL UP0, P1 ;  /* 0x0000000000ff7886 */ /* 0x000fe60000800000 */
[----:B------:R-:W-:Y:S01]  /*6a90*/  @!P1 R2UR UR5, R6 ;  /* 0x00000000060592ca */ /* 0x000fe200000e0000 */
[----:B------:R-:W-:Y:S01]  /*6aa0*/  @!P1 IMAD.X R0, RZ, RZ, R17, P0 ;  /* 0x000000ffff009224 */ /* 0x000fe200000e0611 */
[----:B------:R-:W-:Y:S01]  /*6ab0*/  @!UP0 USHF.L.U32 UR10, UR45, 0x6, URZ ;  /* 0x000000062d0a8899 */ /* 0x000fe200080006ff */
[----:B------:R-:W-:Y:S01]  /*6ac0*/  ISETP.NE.AND P0, PT, R14, 0x2, PT ;  /* 0x000000020e00780c */ /* 0x000fe20003f05270 */
[----:B------:R-:W-:Y:S02]  /*6ad0*/  @!UP0 USHF.L.U32 UR11, UR46, 0x6, URZ ;  /* 0x000000062e0b8899 */ /* 0x000fe400080006ff */
[----:B------:R-:W-:Y:S01]  /*6ae0*/  @!P1 R2UR UR4, R0 ;  /* 0x00000000000492ca */ /* 0x000fe200000e0000 */
[----:B------:R-:W-:Y:S01]  /*6af0*/  @!UP0 UIADD3 UR8, UPT, UPT, UR17, 0x600, URZ ;  /* 0x0000060011088890 */ /* 0x000fe2000fffe0ff */
[----:B------:R-:W-:Y:S01]  /*6b00*/  SEL R0, RZ, 0x1, P0 ;  /* 0x00000001ff007807 */ /* 0x000fe20000000000 */
[----:B------:R-:W-:Y:S01]  /*6b10*/  @!UP0 UIADD3 UR9, UPT, UPT, UR17, 0x360, URZ ;  /* 0x0000036011098890 */ /* 0x000fe2000fffe0ff */
[----:B------:R-:W-:Y:S01]  /*6b20*/  SEL R14, R14, RZ, P0 ;  /* 0x000000ff0e0e7207 */ /* 0x000fe20000000000 */
[----:B------:R-:W-:Y:S01]  /*6b30*/  VOTEU.ALL UP0, P1 ;  /* 0x0000000000ff7886 */ /* 0x000fe20000800000 */
[----:B------:R-:W-:Y:S01]  /*6b40*/  LOP3.LUT R13, R13, R0, RZ, 0x3c, !PT ;  /* 0x000000000d0d7212 */ /* 0x000fe200078e3cff */
[----:B------:R-:W-:Y:S01]  /*6b50*/  IMAD.U32 R8, RZ, RZ, UR5 ;  /* 0x00000005ff087e24 */ /* 0x000fe2000f8e00ff */
[----:B------:R-:W-:Y:S02]  /*6b60*/  UIADD3 UR45, UPT, UPT, UR7, UR60, URZ ;  /* 0x0000003c072d7290 */ /* 0x000fe4000fffe0ff */
[----:B------:R-:W-:Y:S03]  /*6b70*/  UIADD3 UR46, UPT, UPT, UR13, UR57, URZ ;  /* 0x000000390d2e7290 */ /* 0x000fe6000fffe0ff */
[----:B------:R-:W-:Y:S01]  /*6b80*/  IMAD.U32 R9, RZ, RZ, UR4 ;  /* 0x00000004ff097e24 */ /* 0x000fe2000f8e00ff */
[----:B------:R-:W-:Y:S04]  /*6b90*/  @!P1 R2UR UR4, R8 ;  /* 0x00000000080492ca */ /* 0x000fe800000e0000 */
[----:B------:R-:W-:Y:S11]  /*6ba0*/  @!P1 R2UR UR5, R9 ;  /* 0x00000000090592ca */ /* 0x000ff600000e0000 */
[----:B------:R-:W-:Y:S02]  /*6bb0*/  @!UPT UIADD3 URZ, UPT, UPT, URZ, URZ, URZ ;  /* 0x000000fffffff290 */ /* 0x000fe4000fffe0ff */
[----:B------:R3:W-:Y:S01]  /*6bc0*/  @!UP0 UTMALDG.3D [UR8], [UR4], desc[UR18] ;  /* 0x00001208040085b4 */ /* 0x0007e20008011000 */
[----:B------:R3:W-:Y:S01]  /*6bd0*/  @!P1 SYNCS.ARRIVE.TRANS64.RED.A0TR RZ, [UR17+0x360], R7 ;  /* 0x00036007ffff99a7 */ /* 0x0007e20008300411 */
[----:B------:R-:W-:Y:S01]  /*6be0*/  SYNCS.ARRIVE.TRANS64.RED.A1T0 RZ, [UR48], RZ ;  /* 0x000000ffffff79a7 */ /* 0x000fe20008100430 */
[----:B------:R-:W-:Y:S05]  /*6bf0*/  BRA.U UP1, `(.L_x_133) ;  /* 0xfffffff5018c7547 */ /* 0x000fea000b83ffff */
[----:B------:R-:W-:Y:S07]  /*6c00*/  MOV R0, UR17 ;  /* 0x0000001100007c02 */ /* 0x000fee0008000f00 */
.L_x_134:
[----:B-1----:R-:W-:-:S04]  /*6c10*/  SHF.L.U32 R2, R15, 0x1f, RZ ;  /* 0x0000001f0f027819 */ /* 0x002fc800000006ff */
[----:B------:R1:W4:Y:S03]  /*6c20*/  SYNCS.PHASECHK.TRANS64.TRYWAIT P0, [R0+URZ+0x368], R2 ;  /* 0x00036802000075a7 */ /* 0x00032600080011ff */
[----:B----4-:R-:W-:Y:S05]  /*6c30*/  @!P0 NANOSLEEP.SYNCS 0x989680 ;  /* 0x009896800000895d */ /* 0x010fea0003900000 */
[----:B------:R-:W4:Y:S02]  /*6c40*/  @!P0 SYNCS.PHASECHK.TRANS64 P0, [R0+URZ+0x368], R2 ;  /* 0x00036802000085a7 */ /* 0x000f2400080010ff */
[----:B--234-:R-:W-:Y:S05]  /*6c50*/  @P0 EXIT ;  /* 0x000000000000094d */ /* 0x01cfea0003800000 */
[----:B------:R-:W-:Y:S05]  /*6c60*/  BRA `(.L_x_134) ;  /* 0xfffffffc00e87947 */ /* 0x000fea000383ffff */
.L_x_125:
[----:B------:R-:W-:-:S06]  /*6c70*/  UISETP.GE.AND UP0, UPT, UR22, 0x4, UPT ;  /* 0x000000041600788c */ /* 0x000fcc000bf06270 */
[----:B------:R-:W-:-:S13]  /*6c80*/  PLOP3.LUT P0, PT, PT, PT, UP0, 0x80, 0x8 ;  /* 0x000000000008781c */ /* 0x000fda0003f0f008 */
[----:B-1----:R-:W-:Y:S05]  /*6c90*/  @!P0 EXIT ;  /* 0x000000000000894d */ /* 0x002fea0003800000 */
[----:B------:R-:W-:Y:S01]  /*6ca0*/  BAR.SYNC.DEFER_BLOCKING 0x6, 0xa0 ;  /* 0x0182800000007b1d */ /* 0x000fe20000010000 */
[C---:B------:R-:W-:Y:S02]  /*6cb0*/  IMAD.SHL.U32 R7, R76.reuse, 0x40, RZ ;  /* 0x000000404c077824 */ /* 0x040fe400078e00ff */
[----:B------:R-:W-:Y:S02]  /*6cc0*/  HFMA2 R81, -RZ, RZ, 0, 0 ;  /* 0x00000000ff517431 */ /* 0x000fe400000001ff */
[C---:B------:R-:W-:Y:S01]  /*6cd0*/  IMAD.SHL.U32 R4, R76.reuse, 0x20, RZ ;  /* 0x000000204c047824 */ /* 0x040fe200078e00ff */
[----:B------:R-:W-:Y:S01]  /*6ce0*/  CS2R R82, SRZ ;  /* 0x0000000000527805 */ /* 0x000fe2000001ff00 */
[----:B------:R-:W-:Y:S01]  /*6cf0*/  IMAD.SHL.U32 R6, R76, 0x2, RZ ;  /* 0x000000024c067824 */ /* 0x000fe200078e00ff */
[----:B------:R-:W-:Y:S01]  /*6d00*/  UMOV UR44, 0x400 ;  /* 0x00000400002c7882 */ /* 0x000fe20000000000 */
[----:B------:R-:W-:Y:S01]  /*6d10*/  LOP3.LUT R5, R7, 0x180, RZ, 0xc0, !PT ;  /* 0x0000018007057812 */ /* 0x000fe200078ec0ff */
[----:B------:R-:W-:Y:S01]  /*6d20*/  ULEA UR44, UR48, UR44, 0x18 ;  /* 0x0000002c302c7291 */ /* 0x000fe2000f8ec0ff */
[----:B------:R-:W-:Y:S01]  /*6d30*/  LOP3.LUT R4, R4, 0xc00, RZ, 0xc0, !PT ;  /* 0x00000c0004047812 */ /* 0x000fe200078ec0ff */
[----:B------:R-:W1:Y:S01]  /*6d40*/  LDC.64 R72, c[0x0][0x888] ;  /* 0x00022200ff487b82 */ /* 0x000e620000000a00 */
[----:B------:R-:W-:Y:S01]  /*6d50*/  LOP3.LUT R6, R5, 0x20, R6, 0xf8, !PT ;  /* 0x0000002005067812 */ /* 0x000fe200078ef806 */
[----:B------:R-:W-:Y:S01]  /*6d60*/  IMAD.SHL.U32 R5, R76, 0x8, RZ ;  /* 0x000000084c057824 */ /* 0x000fe200078e00ff */
[----:B------:R-:W-:Y:S01]  /*6d70*/  LOP3.LUT R4, R4, 0x40, R7, 0xf8, !PT ;  /* 0x0000004004047812 */ /* 0x000fe200078ef807 */
[----:B------:R-:W-:Y:S01]  /*6d80*/  IMAD.U32 R37, R76, 0x10000, RZ ;  /* 0x000100004c257824 */ /* 0x000fe200078e00ff */
[----:B------:R-:W-:Y:S01]  /*6d90*/  UIADD3 UR4, UPT, UPT, UR44, 0x1600, URZ ;  /* 0x000016002c047890 */ /* 0x000fe2000fffe0ff */
[----:B------:R-:W-:Y:S01]  /*6da0*/  IMAD.MOV.U32 R36, RZ, RZ, RZ ;  /* 0x000000ffff247224 */ /* 0x000fe200078e00ff */
[----:B------:R-:W-:Y:S01]  /*6db0*/  LOP3.LUT R5, R6, 0x30, R5, 0x78, !PT ;  /* 0x0000003006057812 */ /* 0x000fe200078e7805 */
[----:B------:R-:W2:Y:S01]  /*6dc0*/  LDC.64 R74, c[0x0][0x890] ;  /* 0x00022400ff4a7b82 */ /* 0x000ea20000000a00 */
[----:B------:R-:W-:Y:S01]  /*6dd0*/  LOP3.LUT R4, R4, 0x200, R7, 0xf8, !PT ;  /* 0x0000020004047812 */ /* 0x000fe200078ef807 */
[----:B------:R-:W-:Y:S01]  /*6de0*/  IMAD.MOV.U32 R84, RZ, RZ, RZ ;  /* 0x000000ffff547224 */ /* 0x000fe200078e00ff */
[----:B------:R-:W-:Y:S01]  /*6df0*/  LOP3.LUT R37, R37, 0x600000, RZ, 0xc0, !PT ;  /* 0x0060000025257812 */ /* 0x000fe200078ec0ff */
[----:B------:R-:W-:Y:S01]  /*6e00*/  IMAD.U32 R85, RZ, RZ, UR4 ;  /* 0x00000004ff557e24 */ /* 0x000fe2000f8e00ff */
[----:B------:R-:W-:Y:S01]  /*6e10*/  LOP3.LUT R78, R4, R5, RZ, 0xfc, !PT ;  /* 0x00000005044e7212 */ /* 0x000fe200078efcff */
[----:B------:R-:W3:Y:S01]  /*6e20*/  LDS R0, [UR44+0x430] ;  /* 0x0004302cff007984 */ /* 0x000ee20008000800 */
[----:B------:R-:W-:Y:S01]  /*6e30*/  IMAD.SHL.U32 R4, R76, 0x10, RZ ;  /* 0x000000104c047824 */ /* 0x000fe200078e00ff */
[----:B------:R-:W4:Y:S01]  /*6e40*/  LDC.64 R70, c[0x0][0x8b0] ;  /* 0x00022c00ff467b82 */ /* 0x000f220000000a00 */
[----:B------:R-:W-:Y:S01]  /*6e50*/  IADD3 R77, PT, PT, R78, UR44, RZ ;  /* 0x0000002c4e4d7c10 */ /* 0x000fe2000fffe0ff */
[----:B------:R-:W1:Y:S02]  /*6e60*/  LDCU UR50, c[0x0][0x370] ;  /* 0x00006e00ff3277ac */ /* 0x000e640008000800 */
[----:B------:R-:W-:Y:S01]  /*6e70*/  LOP3.LUT R4, R4, 0x20, RZ, 0xc0, !PT ;  /* 0x0000002004047812 */ /* 0x000fe200078ec0ff */
[----:B------:R-:W1:Y:S03]  /*6e80*/  LDCU.64 UR62, c[0x0][0x348] ;  /* 0x00006900ff3e77ac */ /* 0x000e660008000a00 */
[----:B------:R-:W1:Y:S01]  /*6e90*/  LDC.64 R68, c[0x0][0x8a8] ;  /* 0x00022a00ff447b82 */ /* 0x000e620000000a00 */
[----:B------:R-:W-:Y:S01]  /*6ea0*/  IADD3 R77, PT, PT, -R4, 0x600, R77 ;  /* 0x00000600044d7810 */ /* 0x000fe20007ffe14d */
[----:B------:R-:W1:Y:S01]  /*6eb0*/  LDCU UR41, c[0x0][0xb0c] ;  /* 0x00016180ff2977ac */ /* 0x000e620008000800 */
[----:B------:R-:W1:Y:S01]  /*6ec0*/  LDCU UR39, c[0x0][0xb30] ;  /* 0x00016600ff2777ac */ /* 0x000e620008000800 */
[----:B------:R-:W1:Y:S01]  /*6ed0*/  LDCU.64 UR58, c[0x0][0x888] ;  /* 0x00011100ff3a77ac */ /* 0x000e620008000a00 */
[----:B------:R-:W1:Y:S01]  /*6ee0*/  LDCU.64 UR42, c[0x0][0xb28] ;  /* 0x00016500ff2a77ac */ /* 0x000e620008000a00 */
[----:B------:R-:W1:Y:S01]  /*6ef0*/  LDCU.128 UR52, c[0x0][0xb10] ;  /* 0x00016200ff3477ac */ /* 0x000e620008000c00 */
[----:B------:R-:W1:Y:S01]  /*6f00*/  LDCU UR49, c[0x0][0x374] ;  /* 0x00006e80ff3177ac */ /* 0x000e620008000800 */
[----:B------:R-:W-:Y:S01]  /*6f10*/  UIADD3 UR56, UPT, UPT, UR44, 0x600, URZ ;  /* 0x000006002c387890 */ /* 0x000fe2000fffe0ff */
[----:B---3--:R-:W-:-:S11]  /*6f20*/  IMAD.IADD R37, R0, 0x1, R37 ;  /* 0x0000000100257824 */ /* 0x008fd600078e0225 */
.L_x_152:
[----:B------:R-:W-:Y:S02]  /*6f30*/  LEA R3, R81, UR44, 0x3 ;  /* 0x0000002c51037c11 */ /* 0x000fe4000f8e18ff */
[----:B------:R-:W-:Y:S02]  /*6f40*/  SHF.L.U32 R0, R83, 0x1f, RZ ;  /* 0x0000001f53007819 */ /* 0x000fe400000006ff */
[----:B-1----:R-:W-:Y:S02]  /*6f50*/  LEA R4, R81, UR44, 0x4 ;  /* 0x0000002c51047c11 */ /* 0x002fe4000f8e20ff */
[----:B------:R-:W3:Y:S02]  /*6f60*/  SYNCS.PHASECHK.TRANS64.TRYWAIT P0, [R3+URZ+0x380], R0 ;  /* 0x00038000030075a7 */ /* 0x000ee400080011ff */
[----:B--23--:R-:W-:Y:S05]  /*6f70*/  @!P0 BRA `(.L_x_135) ;  /* 0x0000003400548947 */ /* 0x00cfea0003800000 */
.L_x_284:
[----:B------:R-:W1:Y:S01]  /*6f80*/  LDS.128 R4, [R4+0x410] ;  /* 0x0004100004047984 */ /* 0x000e620000000c00 */
[----:B------:R-:W-:Y:S01]  /*6f90*/  UISETP.GE.AND UP0, UPT, UR40, 0x1, UPT ;  /* 0x000000012800788c */ /* 0x000fe2000bf06270 */
[----:B------:R-:W-:Y:S01]  /*6fa0*/  @!PT LDS RZ, [RZ] ;  /* 0x00000000fffff984 */ /* 0x000fe20000000800 */
[----:B------:R-:W-:Y:S01]  /*6fb0*/  @!PT LDS RZ, [RZ] ;  /* 0x00000000fffff984 */ /* 0x000fe20000000800 */
[----:B------:R-:W-:Y:S01]  /*6fc0*/  @!PT LDS RZ, [RZ] ;  /* 0x00000000fffff984 */ /* 0x000fe20000000800 */
[----:B------:R-:W-:Y:S01]  /*6fd0*/  @!PT LDS RZ, [RZ] ;  /* 0x00000000fffff984 */ /* 0x000fe20000000800 */
[----:B------:R2:W-:Y:S06]  /*6fe0*/  MEMBAR.ALL.CTA ;  /* 0x0000000000007992 */ /* 0x0005ec0000008000 */
[----:B--2---:R-:W2:Y:S01]  /*6ff0*/  FENCE.VIEW.ASYNC.S ;  /* 0x00000000000073c6 */ /* 0x004ea20000000000 */
[----:B-1----:R-:W-:Y:S11]  /*7000*/  LOP3.LUT P0, RZ, R6, 0x1, RZ, 0xc0, !PT ;  /* 0x0000000106ff7812 */ /* 0x002ff6000780c0ff */
[----:B------:R-:W-:Y:S02]  /*7010*/  @!UPT UIADD3 URZ, UPT, UPT, URZ, URZ, URZ ;  /* 0x000000fffffff290 */ /* 0x000fe4000fffe0ff */
[----:B--2---:R-:W-:Y:S01]  /*7020*/  VOTEU.ANY UP1, P0 ;  /* 0x0000000000ff7886 */ /* 0x004fe20000020100 */
[----:B------:R-:W-:Y:S01]  /*7030*/  PLOP3.LUT P0, PT, PT, PT, UP1, 0x80, 0x8 ;  /* 0x000000000008781c */ /* 0x000fe20003f0f018 */
[----:B------:R-:W-:Y:S11]  /*7040*/  UP2UR UR47, UPR, URZ, 0x2 ;  /* 0x00000002ff2f7883 */ /* 0x000ff60008000000 */
[----:B------:R-:W-:Y:S01]  /*7050*/  @!UPT UIADD3 URZ, UPT, UPT, URZ, URZ, URZ ;  /* 0x000000fffffff290 */ /* 0x000fe2000fffe0ff */
        /* <DEDUP_REMOVED lines=13> */
[----:B------:R-:W2:Y:S01]  /*7130*/  LDCU UR12, c[0x0][0xb20] ;  /* 0x00016400ff0c77ac */ /* 0x000ea20008000800 */
[----:B------:R-:W-:Y:S02]  /*7140*/  UIMAD.WIDE.U32 UR4, UR49, UR55, URZ ;  /* 0x00000037310472a5 */ /* 0x000fe4000f8e00ff */
[----:B------:R-:W-:Y:S02]  /*7150*/  UIMAD.WIDE.U32 UR6, UR50, UR52, URZ ;  /* 0x00000034320672a5 */ /* 0x000fe4000f8e00ff */
[----:B------:R-:W-:Y:S02]  /*7160*/  UISETP.NE.AND UP0, UPT, UR54, 0x1, UPT ;  /* 0x000000013600788c */ /* 0x000fe4000bf05270 */
[----:B------:R-:W-:Y:S02]  /*7170*/  UIMAD.WIDE.U32 UR8, UR37, UR55, URZ ;  /* 0x00000037250872a5 */ /* 0x000fe4000f8e00ff */
[----:B------:R-:W-:Y:S02]  /*7180*/  UIMAD.WIDE.U32 UR10, UR38, UR52, URZ ;  /* 0x00000034260a72a5 */ /* 0x000fe4000f8e00ff */
[----:B------:R-:W-:Y:S02]  /*7190*/  UISETP.NE.AND UP1, UPT, UR41, 0x1, UPT ;  /* 0x000000012900788c */ /* 0x000fe4000bf25270 */
[----:B------:R-:W-:Y:S01]  /*71a0*/  UISETP.NE.AND UP2, UPT, UR40, 0x1, UPT ;  /* 0x000000012800788c */ /* 0x000fe2000bf45270 */
[----:B------:R-:W-:Y:S02]  /*71b0*/  UMOV UR4, UR5 ;  /* 0x0000000500047c82 */ /* 0x000fe40008000000 */
[----:B--2---:R-:W-:Y:S03]  /*71c0*/  USHF.R.U32.HI UR5, URZ, UR12, UR4 ;  /* 0x0000000cff057299 */ /* 0x004fe60008011604 */
[----:B------:R-:W-:Y:S02]  /*71d0*/  UMOV UR4, UR7 ;  /* 0x0000000700047c82 */ /* 0x000fe40008000000 */
[----:B------:R-:W-:Y:S02]  /*71e0*/  USHF.R.U32.HI UR7, URZ, UR53, UR4 ;  /* 0x00000035ff077299 */ /* 0x000fe40008011604 */
[----:B------:R-:W-:Y:S02]  /*71f0*/  USEL UR4, UR49, UR5, !UP0 ;  /* 0x0000000531047287 */ /* 0x000fe4000c000000 */
[----:B------:R-:W-:Y:S01]  /*7200*/  USEL UR7, UR50, UR7, !UP1 ;  /* 0x0000000732077287 */ /* 0x000fe2000c800000 */
[----:B------:R-:W-:Y:S01]  /*7210*/  UMOV UR5, UR9 ;  /* 0x0000000900057c82 */ /* 0x000fe20008000000 */
[----:B------:R-:W-:Y:S02]  /*7220*/  UIMAD.WIDE.U32 UR8, UR4, UR42, URZ ;  /* 0x0000002a040872a5 */ /* 0x000fe4000f8e00ff */
[----:B------:R-:W-:Y:S03]  /*7230*/  USHF.R.U32.HI UR6, URZ, UR12, UR5 ;  /* 0x0000000cff067299 */ /* 0x000fe60008011605 */
[----:B------:R-:W-:Y:S01]  /*7240*/  UMOV UR5, UR11 ;  /* 0x0000000b00057c82 */ /* 0x000fe20008000000 */
[----:B------:R-:W-:Y:S02]  /*7250*/  UIMAD.WIDE.U32 UR10, UR7, UR42, URZ ;  /* 0x0000002a070a72a5 */ /* 0x000fe4000f8e00ff */
[----:B------:R-:W-:Y:S02]  /*7260*/  USHF.R.U32.HI UR12, URZ, UR53, UR5 ;  /* 0x00000035ff0c7299 */ /* 0x000fe40008011605 */
[----:B------:R-:W-:Y:S01]  /*7270*/  USEL UR6, UR37, UR6, !UP0 ;  /* 0x0000000625067287 */ /* 0x000fe2000c000000 */
[----:B------:R-:W-:Y:S02]  /*7280*/  UMOV UR5, UR9 ;  /* 0x0000000900057c82 */ /* 0x000fe40008000000 */
[----:B------:R-:W-:Y:S01]  /*7290*/  UMOV UR10, UR11 ;  /* 0x0000000b000a7c82 */ /* 0x000fe20008000000 */
[----:B------:R-:W-:Y:S02]  /*72a0*/  @UP2 USHF.R.U32.HI UR4, URZ, UR43, UR5 ;  /* 0x0000002bff042299 */ /* 0x000fe40008011605 */
[----:B------:R-:W-:Y:S02]  /*72b0*/  @UP2 USHF.R.U32.HI UR7, URZ, UR43, UR10 ;  /* 0x0000002bff072299 */ /* 0x000fe4000801160a */
[----:B------:R-:W-:Y:S02]  /*72c0*/  UIMAD UR4, UR40, UR4, URZ ;  /* 0x00000004280472a4 */ /* 0x000fe4000f8e02ff */
[----:B------:R-:W-:Y:S02]  /*72d0*/  UIMAD.WIDE.U32 UR10, UR6, UR42, URZ ;  /* 0x0000002a060a72a5 */ /* 0x000fe4000f8e00ff */
[----:B------:R-:W-:Y:S02]  /*72e0*/  USEL UR5, UR38, UR12, !UP1 ;  /* 0x0000000c26057287 */ /* 0x000fe4000c800000 */
[----:B------:R-:W-:Y:S02]  /*72f0*/  UIMAD UR8, UR40, UR7, URZ ;  /* 0x00000007280872a4 */ /* 0x000fe4000f8e02ff */
[----:B------:R-:W-:Y:S03]  /*7300*/  UISETP.GE.AND UP0, UPT, UR6, UR4, UPT ;  /* 0x000000040600728c */ /* 0x000fe6000bf06270 */
[----:B------:R-:W-:Y:S01]  /*7310*/  UMOV UR4, UR11 ;  /* 0x0000000b00047c82 */ /* 0x000fe20008000000 */
[----:B------:R-:W-:Y:S02]  /*7320*/  UISETP.GE.OR UP0, UPT, UR5, UR8, UP0 ;  /* 0x000000080500728c */ /* 0x000fe40008706670 */
[----:B------:R-:W-:Y:S02]  /*7330*/  USHF.R.U32.HI UR4, URZ, UR43, UR4 ;  /* 0x0000002bff047299 */ /* 0x000fe40008011604 */
[----:B------:R-:W-:Y:S02]  /*7340*/  UIMAD.WIDE.U32 UR8, UR5, UR42, URZ ;  /* 0x0000002a050872a5 */ /* 0x000fe4000f8e00ff */
[----:B------:R-:W-:Y:S02]  /*7350*/  USEL UR11, UR6, UR4, !UP2 ;  /* 0x00000004060b7287 */ /* 0x000fe4000d000000 */
[----:B------:R-:W-:Y:S02]  /*7360*/  UIADD3 UR8, UPT, UPT, -UR5, URZ, URZ ;  /* 0x000000ff05087290 */ /* 0x000fe4000fffe1ff */
[----:B------:R-:W-:Y:S01]  /*7370*/  UIADD3 UR10, UPT, UPT, -UR11, URZ, URZ ;  /* 0x000000ff0b0a7290 */ /* 0x000fe2000fffe1ff */
[----:B------:R-:W-:Y:S01]  /*7380*/  @!UP0 UMOV UR4, UR9 ;  /* 0x0000000900048c82 */ /* 0x000fe20008000000 */
[----:B------:R-:W-:Y:S02]  /*7390*/  UIADD3 UR9, UPT, UPT, -UR6, URZ, URZ ;  /* 0x000000ff06097290 */ /* 0x000fe4000fffe1ff */
[----:B------:R-:W-:Y:S02]  /*73a0*/  @!UP0 USHF.R.U32.HI UR4, URZ, UR43, UR4 ;  /* 0x0000002bff048299 */ /* 0x000fe40008011604 */
[----:B------:R-:W-:Y:S02]  /*73b0*/  UIMAD UR10, UR40, UR10, UR6 ;  /* 0x0000000a280a72a4 */ /* 0x000fe4000f8e0206 */
[----:B------:R-:W-:Y:S04]  /*73c0*/  @!UP0 USEL UR4, UR5, UR4, !UP2 ;  /* 0x0000000405048287 */ /* 0x000fe8000d000000 */
[----:B------:R-:W-:Y:S02]  /*73d0*/  @!UP0 UIMAD UR10, UR7, UR10, UR4 ;  /* 0x0000000a070a82a4 */ /* 0x000fe4000f8e0204 */
[----:B------:R-:W-:Y:S02]  /*73e0*/  @!UP0 UIADD3 UR11, UPT, UPT, UR11, -UR4, URZ ;  /* 0x800000040b0b8290 */ /* 0x000fe4000fffe0ff */
[----:B------:R-:W-:Y:S02]  /*73f0*/  UIMAD UR7, UR41, UR8, UR38 ;  /* 0x00000008290772a4 */ /* 0x000fe4000f8e0226 */
[----:B------:R-:W-:Y:S02]  /*7400*/  @!UP0 UIMAD UR6, UR11, UR40, UR5 ;  /* 0x000000280b0682a4 */ /* 0x000fe4000f8e0205 */
[----:B------:R-:W-:Y:S01]  /*7410*/  UIMAD UR4, UR54, UR9, UR37 ;  /* 0x00000009360472a4 */ /* 0x000fe2000f8e0225 */
[----:B------:R-:W-:Y:S02]  /*7420*/  @!UP0 UMOV UR5, UR10 ;  /* 0x0000000a00058c82 */ /* 0x000fe40008000000 */
[----:B------:R-:W-:Y:S02]  /*7430*/  UIMAD UR38, UR5, UR41, UR7 ;  /* 0x00000029052672a4 */ /* 0x000fe4000f8e0207 */
[----:B------:R-:W-:Y:S11]  /*7440*/  UIMAD UR37, UR6, UR54, UR4 ;  /* 0x00000036062572a4 */ /* 0x000ff6000f8e0204 */
[----:B------:R-:W-:Y:S01]  /*7450*/  @!UPT UIADD3 URZ, UPT, UPT, URZ, URZ, URZ ;  /* 0x000000fffffff290 */ /* 0x000fe2000fffe0ff */
.L_x_136:
[----:B------:R-:W-:Y:S01]  /*7460*/  UISETP.NE.AND UP0, UPT, UR39, 0x1, UPT ;  /* 0x000000012700788c */ /* 0x000fe2000bf05270 */
[----:B------:R-:W-:Y:S10]  /*7470*/  IADD3 R81, PT, PT, R81, 0x1, RZ ;  /* 0x0000000151517810 */ /* 0x000ff40007ffe0ff */
[----:B------:R-:W2:Y:S01]  /*7480*/  @!UP0 LDCU.128 UR12, c[0x0][0xb10] ;  /* 0x00016200ff0c87ac */ /* 0x000ea20008000c00 */
[----:B------:R-:W3:Y:S01]  /*7490*/  @!UP0 LDCU UR5, c[0x0][0xb0c] ;  /* 0x00016180ff0587ac */ /* 0x000ee20008000800 */
[----:B------:R-:W4:Y:S01]  /*74a0*/  @!UP0 LDCU UR10, c[0x0][0xb20] ;  /* 0x00016400ff0a87ac */ /* 0x000f220008000800 */
[----:B--2---:R-:W-:Y:S02]  /*74b0*/  UIMAD.WIDE.U32 UR8, UR38, UR12, URZ ;  /* 0x0000000c260872a5 */ /* 0x004fe4000f8e00ff */
[----:B------:R-:W-:Y:S02]  /*74c0*/  UIMAD.WIDE.U32 UR6, UR37, UR15, URZ ;  /* 0x0000000f250672a5 */ /* 0x000fe4000f8e00ff */
[----:B------:R-:W-:Y:S03]  /*74d0*/  @!UP0 UISETP.NE.AND UP1, UPT, UR14, 0x1, UPT ;  /* 0x000000010e00888c */ /* 0x000fe6000bf25270 */
[----:B------:R-:W-:Y:S01]  /*74e0*/  @!UP0 UMOV UR4, UR9 ;  /* 0x0000000900048c82 */ /* 0x000fe20008000000 */
[----:B---3--:R-:W-:Y:S02]  /*74f0*/  @!UP0 UISETP.NE.AND UP2, UPT, UR5, 0x1, UPT ;  /* 0x000000010500888c */ /* 0x008fe4000bf45270 */
[----:B------:R-:W-:Y:S01]  /*7500*/  @!UP0 USHF.R.U32.HI UR4, URZ, UR13, UR4 ;  /* 0x0000000dff048299 */ /* 0x000fe20008011604 */
[----:B------:R-:W-:Y:S02]  /*7510*/  @!UP0 UMOV UR6, UR7 ;  /* 0x0000000700068c82 */ /* 0x000fe40008000000 */
[----:B----4-:R-:W-:Y:S02]  /*7520*/  @!UP0 USHF.R.U32.HI UR6, URZ, UR10, UR6 ;  /* 0x0000000aff068299 */ /* 0x010fe40008011606 */
[----:B------:R-:W-:Y:S02]  /*7530*/  @!UP0 USEL UR7, UR38, UR4, !UP2 ;  /* 0x0000000426078287 */ /* 0x000fe4000d000000 */
[----:B------:R-:W-:Y:S04]  /*7540*/  @!UP0 USEL UR6, UR37, UR6, !UP1 ;  /* 0x0000000625068287 */ /* 0x000fe8000c800000 */
[----:B------:R-:W-:Y:S02]  /*7550*/  @!UP0 UIADD3 UR4, UPT, UPT, -UR7, UR6, URZ ;  /* 0x0000000607048290 */ /* 0x000fe4000fffe1ff */
[----:B------:R-:W-:Y:S02]  /*7560*/  @!UP0 UIADD3 UR6, UPT, UPT, UR7, -UR6, URZ ;  /* 0x8000000607068290 */ /* 0x000fe4000fffe0ff */
[----:B------:R-:W-:Y:S02]  /*7570*/  @!UP0 UIMAD UR38, UR4, UR5, UR38 ;  /* 0x00000005042682a4 */ /* 0x000fe4000f8e0226 */
[----:B------:R-:W-:Y:S02]  /*7580*/  @!UP0 UIMAD UR37, UR6, UR14, UR37 ;  /* 0x0000000e062582a4 */ /* 0x000fe4000f8e0225 */
[----:B------:R-:W-:Y:S09]  /*7590*/  ULOP3.LUT UP0, URZ, UR56, 0x1b0, URZ, 0xc0, !UPT ;  /* 0x000001b038ff7892 */ /* 0x000ff2000f80c0ff */
[----:B------:R-:W-:Y:S05]  /*75a0*/  BRA.U !UP0, `(.L_x_137) ;  /* 0x0000000108407547 */ /* 0x000fea000b800000 */
[----:B------:R-:W2:Y:S01]  /*75b0*/  LDCU.64 UR8, c[0x4][0x80] ;  /* 0x01001000ff0877ac */ /* 0x000ea20008000a00 */
[----:B------:R-:W-:Y:S01]  /*75c0*/  MOV R3, 0x0 ;  /* 0x0000000000037802 */ /* 0x000fe20000000f00 */
[----:B------:R-:W-:Y:S02]  /*75d0*/  HFMA2 R12, -RZ, RZ, 0, 5.9604644775390625e-08 ;  /* 0x00000001ff0c7431 */ /* 0x000fe400000001ff */
[----:B------:R-:W-:Y:S02]  /*75e0*/  IMAD.MOV.U32 R8, RZ, RZ, 0x70 ;  /* 0x00000070ff087424 */ /* 0x000fe400078e00ff */
[----:B------:R-:W-:Y:S01]  /*75f0*/  IMAD.MOV.U32 R13, RZ, RZ, RZ ;  /* 0x000000ffff0d7224 */ /* 0x000fe200078e00ff */
[----:B------:R-:W3:Y:S01]  /*7600*/  LDCU.64 UR6, c[0x4][0x88] ;  /* 0x01001100ff0677ac */ /* 0x000ee20008000a00 */
[----:B------:R-:W4:Y:S01]  /*7610*/  LDC.64 R2, c[0x4][R3] ;  /* 0x0100000003027b82 */ /* 0x000f220000000a00 */
[----:B------:R-:W1:Y:S01]  /*7620*/  LDCU.64 UR4, c[0x4][0x8] ;  /* 0x01000100ff0477ac */ /* 0x000e620008000a00 */
[----:B--2---:R-:W-:Y:S01]  /*7630*/  MOV R5, UR9 ;  /* 0x0000000900057c02 */ /* 0x004fe20008000f00 */
[----:B------:R-:W-:Y:S01]  /*7640*/  IMAD.U32 R4, RZ, RZ, UR8 ;  /* 0x00000008ff047e24 */ /* 0x000fe2000f8e00ff */
[----:B---3--:R-:W-:Y:S01]  /*7650*/  MOV R7, UR7 ;  /* 0x0000000700077c02 */ /* 0x008fe20008000f00 */
[----:B------:R-:W-:Y:S01]  /*7660*/  IMAD.U32 R6, RZ, RZ, UR6 ;  /* 0x00000006ff067e24 */ /* 0x000fe2000f8e00ff */
[----:B-1----:R-:W-:Y:S01]  /*7670*/  MOV R11, UR5 ;  /* 0x00000005000b7c02 */ /* 0x002fe20008000f00 */
[----:B------:R-:W-:Y:S02]  /*7680*/  IMAD.U32 R10, RZ, RZ, UR4 ;  /* 0x00000004ff0a7e24 */ /* 0x000fe4000f8e00ff */
[----:B------:R-:W-:Y:S07]  /*7690*/  LEPC R20, `(.L_x_137) ;  /* 0x000000001014794e */ /* 0x000fee0000000000 */
[----:B----45:R-:W-:Y:S05]  /*76a0*/  CALL.ABS.NOINC R2 ;  /* 0x0000000002007343 */ /* 0x030fea0003c00000 */
.L_x_137:
[----:B------:R-:W-:Y:S01]  /*76b0*/  LOP3.LUT P0, RZ, R85, 0x1b0, RZ, 0xc0, !PT ;  /* 0x000001b055ff7812 */ /* 0x000fe2000780c0ff */
[----:B------:R-:W-:Y:S11]  /*76c0*/  BSSY.RECONVERGENT B6, `(.L_x_138) ;  /* 0x0000013000067945 */ /* 0x000ff60003800200 */
[----:B------:R-:W-:Y:S01]  /*76d0*/  @!UPT UIADD3 URZ, UPT, UPT, URZ, URZ, URZ ;  /* 0x000000fffffff290 */ /* 0x000fe2000fffe0ff */
[----:B------:R-:W-:Y:S05]  /*76e0*/  @!P0 BRA `(.L_x_139) ;  /* 0x0000000000408947 */ /* 0x000fea0003800000 */
        /* <DEDUP_REMOVED lines=16> */
.L_x_139:
[----:B------:R-:W-:Y:S05]  /*77f0*/  BSYNC.RECONVERGENT B6 ;  /* 0x0000000000067941 */ /* 0x000fea0003800200 */
.L_x_138:
[----:B------:R-:W-:Y:S01]  /*7800*/  ISETP.NE.U32.AND P3, PT, R74, RZ, PT ;  /* 0x000000ff4a00720c */ /* 0x000fe20003f65070 */
[----:B------:R-:W-:Y:S01]  /*7810*/  UISETP.NE.AND UP1, UPT, UR61, URZ, UPT ;  /* 0x000000ff3d00728c */ /* 0x000fe2000bf25270 */
[----:B------:R-:W-:Y:S02]  /*7820*/  ISETP.NE.U32.AND P4, PT, R70, RZ, PT ;  /* 0x000000ff4600720c */ /* 0x000fe40003f85070 */
[----:B------:R-:W-:Y:S02]  /*7830*/  ISETP.NE.AND.EX P3, PT, R75, RZ, PT, P3 ;  /* 0x000000ff4b00720c */ /* 0x000fe40003f65330 */
[----:B------:R-:W-:Y:S02]  /*7840*/  PLOP3.LUT P1, PT, PT, PT, PT, 0x8, 0x80 ;  /* 0x000000000080781c */ /* 0x000fe40003f2e170 */
[----:B------:R-:W-:Y:S02]  /*7850*/  PLOP3.LUT P0, PT, PT, PT, UP1, 0x80, 0x8 ;  /* 0x000000000008781c */ /* 0x000fe40003f0f018 */
[----:B------:R-:W-:Y:S02]  /*7860*/  ISETP.NE.AND.EX P4, PT, R71, RZ, PT, P4 ;  /* 0x000000ff4700720c */ /* 0x000fe40003f85340 */
[----:B------:R-:W2:Y:S09]  /*7870*/  @UP1 LDCU.64 UR4, c[0x0][0x888] ;  /* 0x00011100ff0417ac */ /* 0x000eb20008000a00 */
[----:B------:R-:W-:Y:S01]  /*7880*/  @P0 PLOP3.LUT P1, PT, P3, PT, PT, 0x80, 0x8 ;  /* 0x000000000008081c */ /* 0x000fe20001f2f070 */
[----:B--2---:R-:W-:Y:S04]  /*7890*/  @UP1 UISETP.NE.U32.AND UP0, UPT, UR4, URZ, UPT ;  /* 0x000000ff0400128c */ /* 0x004fe8000bf05070 */
[----:B------:R-:W-:Y:S04]  /*78a0*/  @UP1 UISETP.NE.AND.EX UP0, UPT, UR5, URZ, UPT, UP0 ;  /* 0x000000ff0500128c */ /* 0x000fe8000bf05300 */
[----:B------:R-:W-:Y:S01]  /*78b0*/  @UP1 USEL UR4, URZ, 0xffffffff, UP0 ;  /* 0xffffffffff041887 */ /* 0x000fe20008000000 */
[----:B------:R-:W-:Y:S11]  /*78c0*/  @!P3 BRA `(.L_x_140) ;  /* 0x000000000030b947 */ /* 0x000ff60003800000 */
[----:B------:R-:W-:Y:S01]  /*78d0*/  ISETP.NE.U32.AND P2, PT, R72, RZ, PT ;  /* 0x000000ff4800720c */ /* 0x000fe20003f45070 */
[----:B------:R-:W2:Y:S01]  /*78e0*/  LDCU.64 UR6, c[0x0][0x358] ;  /* 0x00006b00ff0677ac */ /* 0x000ea20008000a00 */
[----:B------:R-:W-:Y:S02]  /*78f0*/  IMAD.MOV.U32 R79, RZ, RZ, 0x1 ;  /* 0x00000001ff4f7424 */ /* 0x000fe400078e00ff */
[----:B------:R-:W-:Y:S11]  /*7900*/  ISETP.NE.AND.EX P2, PT, R73, RZ, PT, P2 ;  /* 0x000000ff4900720c */ /* 0x000ff60003f45320 */
[----:B------:R-:W-:Y:S02]  /*7910*/  @!UPT UIADD3 URZ, UPT, UPT, URZ, URZ, URZ ;  /* 0x000000fffffff290 */ /* 0x000fe4000fffe0ff */
[----:B------:R-:W3:Y:S01]  /*7920*/  @P2 LDC.64 R2, c[0x0][0x888] ;  /* 0x00022200ff022b82 */ /* 0x000ee20000000a00 */
[----:B-1----:R-:W-:Y:S04]  /*7930*/  @P2 IMAD R0, R74, UR36, RZ ;  /* 0x000000244a002c24 */ /* 0x002fe8000f8e02ff */
[----:B---3--:R-:W-:Y:S04]  /*7940*/  @P2 IMAD.WIDE R2, R0, 0x4, R2 ;  /* 0x0000000400022825 */ /* 0x008fe800078e0202 */
[----:B------:R-:W-:Y:S01]  /*7950*/  HFMA2 R0, -RZ, RZ, 0, 5.9604644775390625e-08 ;  /* 0x00000001ff007431 */ /* 0x000fe200000001ff */
[----:B--2--5:R2:W5:Y:S04]  /*7960*/  @P2 LDG.E R39, desc[UR6][R2.64] ;  /* 0x0000000602272981 */ /* 0x024568000c1e1900 */
[----:B------:R-:W-:Y:S01]  /*7970*/  @!P2 PRMT R79, R0, 0x7610, R79 ;  /* 0x00007610004fa816 */ /* 0x000fe2000000004f */
[----:B--2---:R-:W3:Y:S06]  /*7980*/  @!P2 LDC R39, c[0x0][0x880] ;  /* 0x00022000ff27ab82 */ /* 0x004eec0000000800 */
.L_x_140:
[----:B------:R-:W-:Y:S05]  /*7990*/  @!P4 BRA `(.L_x_141) ;  /* 0x000000000024c947 */ /* 0x000fea0003800000 */
[----:B------:R-:W-:Y:S01]  /*79a0*/  ISETP.NE.U32.AND P2, PT, R68, RZ, PT ;  /* 0x000000ff4400720c */ /* 0x000fe20003f45070 */
[----:B------:R-:W2:Y:S03]  /*79b0*/  LDCU.64 UR6, c[0x0][0x358] ;  /* 0x00006b00ff0677ac */ /* 0x000ea60008000a00 */
[----:B------:R-:W-:Y:S11]  /*79c0*/  ISETP.NE.AND.EX P2, PT, R69, RZ, PT, P2 ;  /* 0x000000ff4500720c */ /* 0x000ff60003f45320 */
[----:B------:R-:W-:Y:S02]  /*79d0*/  @!UPT UIADD3 URZ, UPT, UPT, URZ, URZ, URZ ;  /* 0x000000fffffff290 */ /* 0x000fe4000fffe0ff */
[----:B------:R-:W4:Y:S01]  /*79e0*/  @P2 LDC.64 R2, c[0x0][0x8a8] ;  /* 0x00022a00ff022b82 */ /* 0x000f220000000a00 */
[----:B-1----:R-:W-:Y:S04]  /*79f0*/  @P2 IMAD R0, R70, UR36, RZ ;  /* 0x0000002446002c24 */ /* 0x002fe8000f8e02ff */
[----:B----4-:R-:W-:Y:S05]  /*7a00*/  @P2 IMAD.WIDE R2, R0, 0x4, R2 ;  /* 0x0000000400022825 */ /* 0x010fea00078e0202 */
[----:B--2--5:R2:W5:Y:S02]  /*7a10*/  @P2 LDG.E R38, desc[UR6][R2.64] ;  /* 0x0000000602262981 */ /* 0x024564000c1e1900 */
[----:B--2---:R-:W4:Y:S02]  /*7a20*/  @!P2 LDC R38, c[0x0][0x8a0] ;  /* 0x00022800ff26ab82 */ /* 0x004f240000000800 */
.L_x_141:
[----:B---3-5:R-:W-:Y:S01]  /*7a30*/  @P0 FSETP.NEU.AND P4, PT, R39, RZ, PT ;  /* 0x000000ff2700020b */ /* 0x028fe20003f8d000 */
[----:B-1----:R-:W-:Y:S01]  /*7a40*/  IMAD.U32 R0, RZ, RZ, UR4 ;  /* 0x00000004ff007e24 */ /* 0x002fe2000f8e00ff */
[----:B------:R-:W-:Y:S01]  /*7a50*/  @P0 LOP3.LUT P2, RZ, R79, 0xff, RZ, 0xc0, !PT ;  /* 0x000000ff4fff0812 */ /* 0x000fe2000784c0ff */
[----:B------:R-:W-:Y:S01]  /*7a60*/  BSSY B1, `(.L_x_142) ;  /* 0x0000039000017945 */ /* 0x000fe20003800000 */
[----:B------:R-:W-:Y:S02]  /*7a70*/  @P0 SEL R2, RZ, 0xffffffff, P4 ;  /* 0xffffffffff020807 */ /* 0x000fe40002000000 */
[----:B------:R-:W-:Y:S02]  /*7a80*/  CS2R R66, SRZ ;  /* 0x0000000000427805 */ /* 0x000fe4000001ff00 */
[----:B------:R-:W-:Y:S02]  /*7a90*/  LEA R22, R36, UR44, 0x3 ;  /* 0x0000002c24167c11 */ /* 0x000fe4000f8e18ff */
[----:B------:R-:W-:Y:S02]  /*7aa0*/  CS2R R64, SRZ ;  /* 0x0000000000407805 */ /* 0x000fe4000001ff00 */
[----:B------:R-:W-:Y:S02]  /*7ab0*/  @P1 SEL R2, R0, R2, !P2 ;  /* 0x0000000200021207 */ /* 0x000fe40005000000 */
[----:B------:R-:W-:Y:S02]  /*7ac0*/  CS2R R18, SRZ ;  /* 0x0000000000127805 */ /* 0x000fe4000001ff00 */
[----:B------:R-:W-:Y:S02]  /*7ad0*/  SHF.L.U32 R3, R84, 0x1f, RZ ;  /* 0x0000001f54037819 */ /* 0x000fe400000006ff */
[----:B------:R-:W-:Y:S02]  /*7ae0*/  CS2R R16, SRZ ;  /* 0x0000000000107805 */ /* 0x000fe4000001ff00 */
[----:B------:R-:W-:Y:S02]  /*7af0*/  @P0 LOP3.LUT R2, R2, 0x1, RZ, 0xc0, !PT ;  /* 0x0000000102020812 */ /* 0x000fe400078ec0ff */
[----:B------:R-:W-:Y:S02]  /*7b00*/  PLOP3.LUT P5, PT, PT, PT, PT, 0x8, 0x80 ;  /* 0x000000000080781c */ /* 0x000fe40003fae170 */
[----:B------:R-:W-:Y:S02]  /*7b10*/  ISETP.NE.U32.OR P1, PT, R2, 0x1, !P0 ;  /* 0x000000010200780c */ /* 0x000fe40004725470 */
[----:B------:R-:W-:Y:S11]  /*7b20*/  LEA.HI R2, R36, R36, RZ, 0x1 ;  /* 0x0000002424027211 */ /* 0x000ff600078f08ff */
[----:B------:R-:W-:Y:S04]  /*7b30*/  @P1 SHF.L.U32 R0, R82, 0x1f, RZ ;  /* 0x0000001f52001819 */ /* 0x000fe800000006ff */
[----:B------:R1:W2:Y:S01]  /*7b40*/  @P1 SYNCS.PHASECHK.TRANS64.TRYWAIT P0, [UR44+0x360], R0 ;  /* 0x00036000ff0015a7 */ /* 0x0002a2000800112c */
[----:B------:R3:W3:Y:S01]  /*7b50*/  SYNCS.PHASECHK.TRANS64.TRYWAIT P4, [R22+URZ+0x3a0], R3 ;  /* 0x0003a003160075a7 */ /* 0x0006e200080811ff */
[C---:B-1----:R-:W-:Y:S01]  /*7b60*/  IMAD.SHL.U32 R0, R2.reuse, 0x20, RZ ;  /* 0x0000002002007824 */ /* 0x042fe200078e00ff */
[----:B------:R-:W-:Y:S04]  /*7b70*/  LOP3.LUT R2, R2, 0xffe, RZ, 0xc0, !PT ;  /* 0x00000ffe02027812 */ /* 0x000fe800078ec0ff */
[----:B------:R-:W-:Y:S01]  /*7b80*/  LOP3.LUT R0, R0, 0xffffffc0, RZ, 0xc0, !PT ;  /* 0xffffffc000007812 */ /* 0x000fe200078ec0ff */
[----:B------:R-:W-:Y:S04]  /*7b90*/  IMAD.IADD R2, R36, 0x1, -R2 ;  /* 0x0000000124027824 */ /* 0x000fe800078e0a02 */
[----:B------:R-:W-:Y:S04]  /*7ba0*/  IMAD.IADD R0, R37, 0x1, R0 ;  /* 0x0000000125007824 */ /* 0x000fe800078e0200 */
[----:B------:R-:W-:Y:S01]  /*7bb0*/  IMAD R2, R2, 0x100000, R0 ;  /* 0x0010000002027824 */ /* 0x000fe200078e0200 */
[----:B--2---:R-:W-:Y:S01]  /*7bc0*/  @P1 PLOP3.LUT P5, PT, P0, PT, PT, 0x8, 0x80 ;  /* 0x000000000080181c */ /* 0x004fe200007ae170 */
[----:B------:R-:W-:Y:S01]  /*7bd0*/  @!UPT UIADD3 URZ, UPT, UPT, URZ, URZ, URZ ;  /* 0x000000fffffff290 */ /* 0x000fe2000fffe0ff */
[----:B---3--:R-:W-:Y:S11]  /*7be0*/  @!P1 BRA `(.L_x_143) ;  /* 0x0000000000809947 */ /* 0x008ff60003800000 */
[----:B------:R-:W-:Y:S01]  /*7bf0*/  ISETP.NE.U32.AND P0, PT, RZ, UR58, PT ;  /* 0x0000003aff007c0c */ /* 0x000fe2000bf05070 */
[----:B------:R-:W-:Y:S01]  /*7c00*/  BSSY B0, `(.L_x_144) ;  /* 0x0000012000007945 */ /* 0x000fe20003800000 */
[----:B------:R-:W-:Y:S02]  /*7c10*/  FSETP.NEU.AND P2, PT, R39, RZ, PT ;  /* 0x000000ff2700720b */ /* 0x000fe40003f4d000 */
[----:B------:R-:W-:Y:S02]  /*7c20*/  CS2R R18, SRZ ;  /* 0x0000000000127805 */ /* 0x000fe4000001ff00 */
[----:B------:R-:W-:Y:S02]  /*7c30*/  ISETP.NE.AND.EX P0, PT, RZ, UR59, PT, P0 ;  /* 0x0000003bff007c0c */ /* 0x000fe4000bf05300 */
[----:B------:R-:W-:Y:S02]  /*7c40*/  CS2R R16, SRZ ;  /* 0x0000000000107805 */ /* 0x000fe4000001ff00 */
[----:B------:R-:W-:Y:S02]  /*7c50*/  LOP3.LUT P1, RZ, R79, 0xff, RZ, 0xc0, !PT ;  /* 0x000000ff4fff7812 */ /* 0x000fe4000782c0ff */
[----:B------:R-:W-:Y:S02]  /*7c60*/  CS2R R66, SRZ ;  /* 0x0000000000427805 */ /* 0x000fe4000001ff00 */
[----:B------:R-:W-:Y:S02]  /*7c70*/  SEL R0, RZ, 0xffffffff, P2 ;  /* 0xffffffffff007807 */ /* 0x000fe40001000000 */
[----:B------:R-:W-:Y:S02]  /*7c80*/  CS2R R64, SRZ ;  /* 0x0000000000407805 */ /* 0x000fe4000001ff00 */
[----:B------:R-:W-:Y:S04]  /*7c90*/  SEL R4, RZ, 0xffffffff, P0 ;  /* 0xffffffffff047807 */ /* 0x000fe80000000000 */
[----:B------:R-:W-:Y:S04]  /*7ca0*/  @P3 SEL R0, R4, R0, !P1 ;  /* 0x0000000004003207 */ /* 0x000fe80004800000 */
[----:B------:R-:W-:Y:S04]  /*7cb0*/  LOP3.LUT R0, R0, 0x1, RZ, 0xc0, !PT ;  /* 0x0000000100007812 */ /* 0x000fe800078ec0ff */
[----:B------:R-:W-:Y:S01]  /*7cc0*/  ISETP.NE.U32.AND P0, PT, R0, 0x1, PT ;  /* 0x000000010000780c */ /* 0x000fe20003f05070 */
[----:B------:R-:W-:Y:S01]  /*7cd0*/  @!UPT UIADD3 URZ, UPT, UPT, URZ, URZ, URZ ;  /* 0x000000fffffff290 */ /* 0x000fe2000fffe0ff */
[----:B------:R-:W-:Y:S11]  /*7ce0*/  @!P5 BRA `(.L_x_145) ;  /* 0x00000000000cd947 */ /* 0x000ff60003800000 */
[----:B------:R-:W-:Y:S04]  /*7cf0*/  SHF.L.U32 R4, R82, 0x1f, RZ ;  /* 0x0000001f52047819 */ /* 0x000fe800000006ff */
[----:B------:R-:W1:Y:S02]  /*7d00*/  SYNCS.PHASECHK.TRANS64.TRYWAIT P1, [UR44+0x360], R4 ;  /* 0x00036004ff0075a7 */ /* 0x000e64000802112c */
[----:B-1----:R-:W-:Y:S05]  /*7d10*/  @!P1 BRA `(.L_x_146) ;  /* 0x0000002800009947 */ /* 0x002fea0003800000 */
.L_x_145:
[----:B------:R-:W-:Y:S05]  /*7d20*/  BSYNC B0 ;  /* 0x0000000000007941 */ /* 0x000fea0003800000 */
.L_x_144:
[----:B------:R2:W3:Y:S01]  /*7d30*/  @P0 LDS.128 R16, [R78+UR44+0x600] ;  /* 0x0006002c4e100984 */ /* 0x0004e20008000c00 */
[----:B------:R-:W-:Y:S01]  /*7d40*/  UIADD3 UR4, UPT, UPT, UR44, 0x368, URZ ;  /* 0x000003682c047890 */ /* 0x000fe2000fffe0ff */
[----:B------:R-:W-:Y:S02]  /*7d50*/  LOP3.LUT R82, R82, 0x1, RZ, 0x3c, !PT ;  /* 0x0000000152527812 */ /* 0x000fe400078e3cff */
[----:B------:R2:W1:Y:S01]  /*7d60*/  @P0 LDS.128 R64, [R77+0x10] ;  /* 0x000010004d400984 */ /* 0x0004620000000c00 */
[----:B------:R-:W-:Y:S01]  /*7d70*/  UPRMT UR4, UR48, 0x654, UR4 ;  /* 0x0000065430047896 */ /* 0x000fe20008000004 */
[----:B------:R-:W-:Y:S01]  /*7d80*/  @!PT LDS RZ, [RZ] ;  /* 0x00000000fffff984 */ /* 0x000fe20000000800 */
[----:B------:R-:W-:Y:S01]  /*7d90*/  @!PT LDS RZ, [RZ] ;  /* 0x00000000fffff984 */ /* 0x000fe20000000800 */
[----:B------:R-:W-:Y:S01]  /*7da0*/  @!PT LDS RZ, [RZ] ;  /* 0x00000000fffff984 */ /* 0x000fe20000000800 */
[----:B------:R-:W-:Y:S01]  /*7db0*/  @!PT LDS RZ, [RZ] ;  /* 0x00000000fffff984 */ /* 0x000fe20000000800 */
[----:B------:R5:W-:Y:S06]  /*7dc0*/  MEMBAR.ALL.CTA ;  /* 0x0000000000007992 */ /* 0x000bec0000008000 */
[----:B-----5:R-:W5:Y:S02]  /*7dd0*/  FENCE.VIEW.ASYNC.S ;  /* 0x00000000000073c6 */ /* 0x020f640000000000 */
[----:B-----5:R-:W-:Y:S03]  /*7de0*/  SYNCS.ARRIVE.TRANS64.RED.A1T0 RZ, [UR4], RZ ;  /* 0x000000ffffff79a7 */ /* 0x020fe60008100404 */
.L_x_143:
[----:B------:R-:W-:Y:S05]  /*7df0*/  BSYNC B1 ;  /* 0x0000000000017941 */ /* 0x000fea0003800000 */
.L_x_142:
[----:B-1----:R-:W-:Y:S04]  /*7e00*/  SHF.R.U32.HI R0, RZ, 0x15, R2 ;  /* 0x00000015ff007819 */ /* 0x002fe80000011602 */
[----:B------:R-:W-:Y:S01]  /*7e10*/  LOP3.LUT P0, RZ, R0, 0x3, R80, 0x48, !PT ;  /* 0x0000000300ff7812 */ /* 0x000fe20007804850 */
[----:B------:R-:W-:Y:S01]  /*7e20*/  @!UPT UIADD3 URZ, UPT, UPT, URZ, URZ, URZ ;  /* 0x000000fffffff290 */ /* 0x000fe2000fffe0ff */
[----:B------:R-:W-:Y:S11]  /*7e30*/  @P4 BRA `(.L_x_147) ;  /* 0x0000000000084947 */ /* 0x000ff60003800000 */
[----:B------:R-:W1:Y:S02]  /*7e40*/  SYNCS.PHASECHK.TRANS64.TRYWAIT P1, [R22+URZ+0x3a0], R3 ;  /* 0x0003a003160075a7 */ /* 0x000e6400080211ff */
[----:B-1----:R-:W-:Y:S05]  /*7e50*/  @!P1 BRA `(.L_x_148) ;  /* 0x0000002400c89947 */ /* 0x002fea0003800000 */
.L_x_147:
[----:B------:R-:W-:Y:S05]  /*7e60*/  @!P0 BRA `(.L_x_149) ;  /* 0x0000000000408947 */ /* 0x000fea0003800000 */
[----:B------:R-:W1:Y:S01]  /*7e70*/  LDCU.64 UR8, c[0x4][0x70] ;  /* 0x01000e00ff0877ac */ /* 0x000e620008000a00 */
[----:B------:R-:W-:Y:S01]  /*7e80*/  MOV R15, 0x0 ;  /* 0x00000000000f7802 */ /* 0x000fe20000000f00 */
[----:B------:R-:W-:Y:S02]  /*7e90*/  HFMA2 R12, -RZ, RZ, 0, 5.9604644775390625e-08 ;  /* 0x00000001ff0c7431 */ /* 0x000fe400000001ff */
[----:B------:R-:W-:Y:S02]  /*7ea0*/  IMAD.MOV.U32 R8, RZ, RZ, 0x192 ;  /* 0x00000192ff087424 */ /* 0x000fe400078e00ff */
[----:B------:R-:W-:Y:S01]  /*7eb0*/  IMAD.MOV.U32 R13, RZ, RZ, RZ ;  /* 0x000000ffff0d7224 */ /* 0x000fe200078e00ff */
[----:B------:R-:W5:Y:S01]  /*7ec0*/  LDCU.64 UR6, c[0x4][0x78] ;  /* 0x01000f00ff0677ac */ /* 0x000f620008000a00 */
[----:B------:R-:W2:Y:S01]  /*7ed0*/  LDC.64 R14, c[0x4][R15] ;  /* 0x010000000f0e7b82 */ /* 0x000ea20000000a00 */
[----:B------:R-:W3:Y:S01]  /*7ee0*/  LDCU.64 UR4, c[0x4][0x10] ;  /* 0x01000200ff0477ac */ /* 0x000ee20008000a00 */
[----:B-1----:R-:W-:Y:S01]  /*7ef0*/  MOV R5, UR9 ;  /* 0x0000000900057c02 */ /* 0x002fe20008000f00 */
[----:B------:R-:W-:Y:S01]  /*7f00*/  IMAD.U32 R4, RZ, RZ, UR8 ;  /* 0x00000008ff047e24 */ /* 0x000fe2000f8e00ff */
[----:B-----5:R-:W-:Y:S01]  /*7f10*/  MOV R7, UR7 ;  /* 0x0000000700077c02 */ /* 0x020fe20008000f00 */
[----:B------:R-:W-:Y:S01]  /*7f20*/  IMAD.U32 R6, RZ, RZ, UR6 ;  /* 0x00000006ff067e24 */ /* 0x000fe2000f8e00ff */
[----:B---3--:R-:W-:Y:S01]  /*7f30*/  MOV R11, UR5 ;  /* 0x00000005000b7c02 */ /* 0x008fe20008000f00 */
[----:B------:R-:W-:Y:S02]  /*7f40*/  IMAD.U32 R10, RZ, RZ, UR4 ;  /* 0x00000004ff0a7e24 */ /* 0x000fe4000f8e00ff */
[----:B------:R-:W-:Y:S07]  /*7f50*/  LEPC R20, `(.L_x_149) ;  /* 0x000000001014794e */ /* 0x000fee0000000000 */
[----:B--2-4-:R-:W-:Y:S05]  /*7f60*/  CALL.ABS.NOINC R14 ;  /* 0x000000000e007343 */ /* 0x014fea0003c00000 */
.L_x_149:
[----:B------:R-:W-:Y:S01]  /*7f70*/  LOP3.LUT P0, RZ, R76, 0x60, RZ, 0xc0, !PT ;  /* 0x000000604cff7812 */ /* 0x000fe2000780c0ff */
[----:B------:R-:W-:Y:S05]  /*7f80*/  WARPSYNC.ALL ;  /* 0x0000000000007948 */ /* 0x000fea0003800000 */
[----:B------:R-:W-:Y:S01]  /*7f90*/  R2UR UR4, R2 ;  /* 0x00000000020472ca */ /* 0x000fe200000e0000 */
[----:B------:R-:W-:Y:S01]  /*7fa0*/  BSSY.RECONVERGENT B0, `(.L_x_150) ;  /* 0x000009f000007945 */ /* 0x000fe20003800200 */
[-C--:B---3--:R-:W-:Y:S02]  /*7fb0*/  F2FP.F16.E4M3.UNPACK_B R2, R16.reuse ;  /* 0x00000010ff02723e */ /* 0x088fe400020006ff */
[----:B------:R-:W-:Y:S02]  /*7fc0*/  F2FP.F16.E4M3.UNPACK_B R16, R16.H1 ;  /* 0x00000010ff10723e */ /* 0x000fe400030006ff */
[----:B------:R-:W-:Y:S01]  /*7fd0*/  R2UR UR5, R22 ;  /* 0x00000000160572ca */ /* 0x000fe200000e0000 */
[----:B------:R-:W-:Y:S01]  /*7fe0*/  HADD2.F32 R0, -RZ, R2.H0_H0 ;  /* 0x20000002ff007230 */ /* 0x000fe20000004100 */
[-C--:B------:R-:W-:Y:S01]  /*7ff0*/  F2FP.F16.E4M3.UNPACK_B R42, R17.reuse ;  /* 0x00000011ff2a723e */ /* 0x080fe200020006ff */
[--C-:B------:R-:W-:Y:S01]  /*8000*/  HADD2.F32 R3, -RZ, R16.reuse.H0_H0 ;  /* 0x20000010ff037230 */ /* 0x100fe20000004100 */
[----:B------:R-:W-:Y:S01]  /*8010*/  F2FP.F16.E4M3.UNPACK_B R44, R17.H1 ;  /* 0x00000011ff2c723e */ /* 0x000fe200030006ff */
[----:B------:R-:W-:Y:S01]  /*8020*/  HADD2.F32 R40, -RZ, R16.H1_H1 ;  /* 0x30000010ff287230 */ /* 0x000fe20000004100 */
[-C--:B------:R-:W-:Y:S01]  /*8030*/  F2FP.F16.E4M3.UNPACK_B R46, R18.reuse ;  /* 0x00000012ff2e723e */ /* 0x080fe200020006ff */
[----:B------:R-:W-:Y:S01]  /*8040*/  HADD2.F32 R2, -RZ, R2.H1_H1 ;  /* 0x30000002ff027230 */ /* 0x000fe20000004100 */
[----:B------:R-:W-:Y:S01]  /*8050*/  F2FP.F16.E4M3.UNPACK_B R48, R18.H1 ;  /* 0x00000012ff30723e */ /* 0x000fe200030006ff */
[--C-:B------:R-:W-:Y:S01]  /*8060*/  HADD2.F32 R41, -RZ, R42.reuse.H0_H0 ;  /* 0x2000002aff297230 */ /* 0x100fe20000004100 */
[-C--:B------:R-:W-:Y:S01]  /*8070*/  F2FP.F16.E4M3.UNPACK_B R50, R19.reuse ;  /* 0x00000013ff32723e */ /* 0x080fe200020006ff */
[----:B------:R-:W-:Y:S01]  /*8080*/  HADD2.F32 R42, -RZ, R42.H1_H1 ;  /* 0x3000002aff2a7230 */ /* 0x000fe20000004100 */
[----:B------:R-:W-:Y:S01]  /*8090*/  F2FP.F16.E4M3.UNPACK_B R52, R19.H1 ;  /* 0x00000013ff34723e */ /* 0x000fe200030006ff */
[----:B------:R-:W-:Y:S01]  /*80a0*/  HADD2.F32 R43, -RZ, R44.H0_H0 ;  /* 0x2000002cff2b7230 */ /* 0x000fe20000004100 */
[----:B------:R-:W-:Y:S01]  /*80b0*/  LDTM.16dp32bit_t0_t15.x32 R4, tmem[UR4] ;  /* 0x00000004000479ee */ /* 0x000fe20008a80000 */
[----:B------:R-:W1:Y:S01]  /*80c0*/  LDTM.16dp32bit_t16_t31.x32 R4, tmem[UR4+0x20] ;  /* 0x00002004000479ee */ /* 0x000e620008aa0000 */
[----:B------:R-:W-:Y:S01]  /*80d0*/  NOP ;  /* 0x0000000000007918 */ /* 0x000fe20000000000 */
[----:B------:R-:W-:Y:S01]  /*80e0*/  UIADD3 UR4, UPT, UPT, UR5, 0x3c0, URZ ;  /* 0x000003c005047890 */ /* 0x000fe2000fffe0ff */
[--C-:B------:R-:W-:Y:S01]  /*80f0*/  HADD2.F32 R45, -RZ, R46.reuse.H0_H0 ;  /* 0x2000002eff2d7230 */ /* 0x100fe20000004100 */
[----:B------:R-:W-:Y:S01]  /*8100*/  F2FP.F16.E4M3.UNPACK_B R54, R64 ;  /* 0x00000040ff36723e */ /* 0x000fe200020006ff */
[----:B------:R-:W-:Y:S01]  /*8110*/  HADD2.F32 R46, -RZ, R46.H1_H1 ;  /* 0x3000002eff2e7230 */ /* 0x000fe20000004100 */
[----:B------:R-:W-:Y:S01]  /*8120*/  UPRMT UR4, UR48, 0x654, UR4 ;  /* 0x0000065430047896 */ /* 0x000fe20008000004 */
[--C-:B------:R-:W-:Y:S01]  /*8130*/  HADD2.F32 R49, -RZ, R50.reuse.H0_H0 ;  /* 0x20000032ff317230 */ /* 0x100fe20000004100 */
[-C--:B------:R-:W-:Y:S01]  /*8140*/  F2FP.F16.E4M3.UNPACK_B R58, R65.reuse ;  /* 0x00000041ff3a723e */ /* 0x080fe200020006ff */
[----:B------:R-:W-:Y:S01]  /*8150*/  HADD2.F32 R50, -RZ, R50.H1_H1 ;  /* 0x30000032ff327230 */ /* 0x000fe20000004100 */
[----:B------:R-:W-:Y:S01]  /*8160*/  F2FP.F16.E4M3.UNPACK_B R62, R66 ;  /* 0x00000042ff3e723e */ /* 0x000fe200020006ff */
[--C-:B------:R-:W-:Y:S01]  /*8170*/  HADD2.F32 R53, -RZ, R54.reuse.H0_H0 ;  /* 0x20000036ff357230 */ /* 0x100fe20000004100 */
[----:B------:R-:W-:Y:S01]  /*8180*/  F2FP.F16.E4M3.UNPACK_B R56, R64.H1 ;  /* 0x00000040ff38723e */ /* 0x000fe200030006ff */
[----:B------:R-:W-:Y:S01]  /*8190*/  HADD2.F32 R54, -RZ, R54.H1_H1 ;  /* 0x30000036ff367230 */ /* 0x000fe20000004100 */
[----:B------:R-:W-:Y:S01]  /*81a0*/  F2FP.F16.E4M3.UNPACK_B R60, R65.H1 ;  /* 0x00000041ff3c723e */ /* 0x000fe200030006ff */
[----:B-1----:R-:W-:Y:S01]  /*81b0*/  SYNCS.ARRIVE.TRANS64.RED.A1T0 RZ, [UR4], RZ ;  /* 0x000000ffffff79a7 */ /* 0x002fe20008100404 */
[--C-:B------:R-:W-:Y:S01]  /*81c0*/  HADD2.F32 R57, -RZ, R58.reuse.H0_H0 ;  /* 0x2000003aff397230 */ /* 0x100fe20000004100 */
[-C--:B------:R-:W-:Y:S01]  /*81d0*/  F2FP.F16.E4M3.UNPACK_B R65, R67.reuse ;  /* 0x00000043ff41723e */ /* 0x080fe200020006ff */
[----:B------:R-:W-:Y:S01]  /*81e0*/  HADD2.F32 R58, -RZ, R58.H1_H1 ;  /* 0x3000003aff3a7230 */ /* 0x000fe20000004100 */
[----:B------:R-:W-:Y:S01]  /*81f0*/  F2FP.F16.E4M3.UNPACK_B R64, R66.H1 ;  /* 0x00000042ff40723e */ /* 0x000fe200030006ff */
[--C-:B------:R-:W-:Y:S01]  /*8200*/  HADD2.F32 R61, -RZ, R62.reuse.H0_H0 ;  /* 0x2000003eff3d7230 */ /* 0x100fe20000004100 */
[----:B------:R-:W-:Y:S01]  /*8210*/  F2FP.F16.E4M3.UNPACK_B R67, R67.H1 ;  /* 0x00000043ff43723e */ /* 0x000fe200030006ff */
[----:B------:R-:W-:Y:S01]  /*8220*/  HADD2.F32 R62, -RZ, R62.H1_H1 ;  /* 0x3000003eff3e7230 */ /* 0x000fe20000004100 */
[----:B------:R-:W-:Y:S01]  /*8230*/  IADD3 R36, PT, PT, R36, 0x1, RZ ;  /* 0x0000000124247810 */ /* 0x000fe20007ffe0ff */
[C---:B----4-:R-:W-:Y:S01]  /*8240*/  FMUL R4, R38.reuse, R4 ;  /* 0x0000000426047220 */ /* 0x050fe20000400000 */
[C---:B------:R-:W-:Y:S01]  /*8250*/  FMUL R5, R38.reuse, R5 ;  /* 0x0000000526057220 */ /* 0x040fe20000400000 */
[C---:B------:R-:W-:Y:S01]  /*8260*/  FMUL R8, R38.reuse, R8 ;  /* 0x0000000826087220 */ /* 0x040fe20000400000 */
[C---:B------:R-:W-:Y:S01]  /*8270*/  FMUL R9, R38.reuse, R9 ;  /* 0x0000000926097220 */ /* 0x040fe20000400000 */
[C---:B------:R-:W-:Y:S01]  /*8280*/  FFMA R4, R39.reuse, R0, R4 ;  /* 0x0000000027047223 */ /* 0x040fe20000000004 */
[C---:B------:R-:W-:Y:S01]  /*8290*/  FFMA R5, R39.reuse, R2, R5 ;  /* 0x0000000227057223 */ /* 0x040fe20000000005 */
[C---:B------:R-:W-:Y:S01]  /*82a0*/  FMUL R12, R38.reuse, R12 ;  /* 0x0000000c260c7220 */ /* 0x040fe20000400000 */
        /* <DEDUP_REMOVED lines=10> */
[----:B------:R-:W-:Y:S02]  /*8350*/  HADD2.F32 R44, -RZ, R44.H1_H1 ;  /* 0x3000002cff2c7230 */ /* 0x000fe40000004100 */
[C---:B------:R-:W-:Y:S01]  /*8360*/  FMUL R10, R38.reuse, R10 ;  /* 0x0000000a260a7220 */ /* 0x040fe20000400000 */
[C---:B------:R-:W-:Y:S01]  /*8370*/  FFMA R6, R39.reuse, R3, R6 ;  /* 0x0000000327067223 */ /* 0x040fe20000000006 */
[C---:B------:R-:W-:Y:S01]  /*8380*/  FFMA R7, R39.reuse, R40, R7 ;  /* 0x0000002827077223 */ /* 0x040fe20000000007 */
[C---:B------:R-:W-:Y:S01]  /*8390*/  FFMA R8, R39.reuse, R41, R8 ;  /* 0x0000002927087223 */ /* 0x040fe20000000008 */
[C---:B------:R-:W-:Y:S01]  /*83a0*/  FFMA R9, R39.reuse, R42, R9 ;  /* 0x0000002a27097223 */ /* 0x040fe20000000009 */
[----:B------:R-:W-:Y:S01]  /*83b0*/  FFMA R10, R39, R43, R10 ;  /* 0x0000002b270a7223 */ /* 0x000fe2000000000a */
[--C-:B------:R-:W-:Y:S01]  /*83c0*/  HADD2.F32 R40, -RZ, R65.reuse.H0_H0 ;  /* 0x20000041ff287230 */ /* 0x100fe20000004100 */
[----:B------:R-:W-:Y:S01]  /*83d0*/  F2FP.SATFINITE.E4M3.F32.PACK_AB_MERGE_C R86, R7, R6, RZ ;  /* 0x000000060756723e */ /* 0x000fe200048070ff */
[C---:B------:R-:W-:Y:S01]  /*83e0*/  FMUL R7, R38.reuse, R24 ;  /* 0x0000001826077220 */ /* 0x040fe20000400000 */
[C---:B------:R-:W-:Y:S01]  /*83f0*/  FMUL R24, R38.reuse, R29 ;  /* 0x0000001d26187220 */ /* 0x040fe20000400000 */
[C---:B------:R-:W-:Y:S01]  /*8400*/  FMUL R29, R38.reuse, R34 ;  /* 0x00000022261d7220 */ /* 0x040fe20000400000 */
[----:B------:R-:W-:Y:S02]  /*8410*/  HADD2.F32 R65, -RZ, R65.H1_H1 ;  /* 0x30000041ff417230 */ /* 0x000fe40000004100 */
[C---:B------:R-:W-:Y:S01]  /*8420*/  FMUL R11, R38.reuse, R11 ;  /* 0x0000000b260b7220 */ /* 0x040fe20000400000 */
[--C-:B------:R-:W-:Y:S02]  /*8430*/  HADD2.F32 R47, -RZ, R48.reuse.H0_H0 ;  /* 0x20000030ff2f7230 */ /* 0x100fe40000004100 */
[C---:B------:R-:W-:Y:S01]  /*8440*/  FMUL R14, R38.reuse, R14 ;  /* 0x0000000e260e7220 */ /* 0x040fe20000400000 */
[----:B------:R-:W-:Y:S02]  /*8450*/  HADD2.F32 R48, -RZ, R48.H1_H1 ;  /* 0x30000030ff307230 */ /* 0x000fe40000004100 */
[C---:B------:R-:W-:Y:S01]  /*8460*/  FFMA R11, R39.reuse, R44, R11 ;  /* 0x0000002c270b7223 */ /* 0x040fe2000000000b */
[C---:B------:R-:W-:Y:S01]  /*8470*/  FFMA R12, R39.reuse, R45, R12 ;  /* 0x0000002d270c7223 */ /* 0x040fe2000000000c */
[C---:B------:R-:W-:Y:S01]  /*8480*/  FFMA R13, R39.reuse, R46, R13 ;  /* 0x0000002e270d7223 */ /* 0x040fe2000000000d */
[----:B------:R-:W-:Y:S01]  /*8490*/  FFMA R14, R39, R47, R14 ;  /* 0x0000002f270e7223 */ /* 0x000fe2000000000e */
[C---:B------:R-:W-:Y:S01]  /*84a0*/  FMUL R15, R38.reuse, R15 ;  /* 0x0000000f260f7220 */ /* 0x040fe20000400000 */
[--C-:B------:R-:W-:Y:S01]  /*84b0*/  HADD2.F32 R51, -RZ, R52.reuse.H0_H0 ;  /* 0x20000034ff337230 */ /* 0x100fe20000004100 */
[----:B------:R-:W-:Y:S01]  /*84c0*/  F2FP.SATFINITE.E4M3.F32.PACK_AB_MERGE_C R10, R11, R10, RZ ;  /* 0x0000000a0b0a723e */ /* 0x000fe200048070ff */
[----:B------:R-:W-:Y:S02]  /*84d0*/  HADD2.F32 R52, -RZ, R52.H1_H1 ;  /* 0x30000034ff347230 */ /* 0x000fe40000004100 */
[C---:B------:R-:W-:Y:S01]  /*84e0*/  FFMA R15, R39.reuse, R48, R15 ;  /* 0x00000030270f7223 */ /* 0x040fe2000000000f */
[C---:B------:R-:W-:Y:S01]  /*84f0*/  FFMA R16, R39.reuse, R49, R16 ;  /* 0x0000003127107223 */ /* 0x040fe20000000010 */
[C---:B------:R-:W-:Y:S01]  /*8500*/  FFMA R17, R39.reuse, R50, R17 ;  /* 0x0000003227117223 */ /* 0x040fe20000000011 */
[C---:B------:R-:W-:Y:S01]  /*8510*/  FMUL R18, R38.reuse, R18 ;  /* 0x0000001226127220 */ /* 0x040fe20000400000 */
[C---:B------:R-:W-:Y:S01]  /*8520*/  FMUL R19, R38.reuse, R19 ;  /* 0x0000001326137220 */ /* 0x040fe20000400000 */
[--C-:B------:R-:W-:Y:S02]  /*8530*/  HADD2.F32 R55, -RZ, R56.reuse.H0_H0 ;  /* 0x20000038ff377230 */ /* 0x100fe40000004100 */
[C---:B------:R-:W-:Y:S01]  /*8540*/  FMUL R3, R38.reuse, R22 ;  /* 0x0000001626037220 */ /* 0x040fe20000400000 */
[C---:B------:R-:W-:Y:S01]  /*8550*/  FFMA R18, R39.reuse, R51, R18 ;  /* 0x0000003327127223 */ /* 0x040fe20000000012 */
[----:B------:R-:W-:Y:S02]  /*8560*/  HADD2.F32 R56, -RZ, R56.H1_H1 ;  /* 0x30000038ff387230 */ /* 0x000fe40000004100 */
[C---:B------:R-:W-:Y:S01]  /*8570*/  FFMA R19, R39.reuse, R52, R19 ;  /* 0x0000003427137223 */ /* 0x040fe20000000013 */
[C---:B------:R-:W-:Y:S01]  /*8580*/  FMUL R6, R38.reuse, R23 ;  /* 0x0000001726067220 */ /* 0x040fe20000400000 */
[C---:B------:R-:W-:Y:S01]  /*8590*/  FFMA R0, R39.reuse, R53, R0 ;  /* 0x0000003527007223 */ /* 0x040fe20000000000 */
[C---:B------:R-:W-:Y:S01]  /*85a0*/  FFMA R2, R39.reuse, R54, R2 ;  /* 0x0000003627027223 */ /* 0x040fe20000000002 */
[--C-:B------:R-:W-:Y:S02]  /*85b0*/  HADD2.F32 R59, -RZ, R60.reuse.H0_H0 ;  /* 0x2000003cff3b7230 */ /* 0x100fe40000004100 */
[C---:B------:R-:W-:Y:S01]  /*85c0*/  FFMA R3, R39.reuse, R55, R3 ;  /* 0x0000003727037223 */ /* 0x040fe20000000003 */
[----:B------:R-:W-:Y:S02]  /*85d0*/  HADD2.F32 R60, -RZ, R60.H1_H1 ;  /* 0x3000003cff3c7230 */ /* 0x000fe40000004100 */
[C---:B------:R-:W-:Y:S01]  /*85e0*/  FMUL R21, R38.reuse, R26 ;  /* 0x0000001a26157220 */ /* 0x040fe20000400000 */
[C---:B------:R-:W-:Y:S01]  /*85f0*/  FMUL R22, R38.reuse, R27 ;  /* 0x0000001b26167220 */ /* 0x040fe20000400000 */
[C---:B------:R-:W-:Y:S01]  /*8600*/  FFMA R6, R39.reuse, R56, R6 ;  /* 0x0000003827067223 */ /* 0x040fe20000000006 */
[C---:B------:R-:W-:Y:S01]  /*8610*/  FFMA R7, R39.reuse, R57, R7 ;  /* 0x0000003927077223 */ /* 0x040fe20000000007 */
[C---:B------:R-:W-:Y:S01]  /*8620*/  FMUL R23, R38.reuse, R28 ;  /* 0x0000001c26177220 */ /* 0x040fe20000400000 */
[C---:B------:R-:W-:Y:S01]  /*8630*/  FFMA R20, R39.reuse, R58, R20 ;  /* 0x0000003a27147223 */ /* 0x040fe20000000014 */
[--C-:B------:R-:W-:Y:S02]  /*8640*/  HADD2.F32 R63, -RZ, R64.reuse.H0_H0 ;  /* 0x20000040ff3f7230 */ /* 0x100fe40000004100 */
[C---:B------:R-:W-:Y:S01]  /*8650*/  FFMA R21, R39.reuse, R59, R21 ;  /* 0x0000003b27157223 */ /* 0x040fe20000000015 */
[----:B------:R-:W-:Y:S02]  /*8660*/  HADD2.F32 R64, -RZ, R64.H1_H1 ;  /* 0x30000040ff407230 */ /* 0x000fe40000004100 */
[C---:B------:R-:W-:Y:S01]  /*8670*/  FFMA R22, R39.reuse, R60, R22 ;  /* 0x0000003c27167223 */ /* 0x040fe20000000016 */
[C---:B------:R-:W-:Y:S01]  /*8680*/  FMUL R26, R38.reuse, R31 ;  /* 0x0000001f261a7220 */ /* 0x040fe20000400000 */
[C---:B------:R-:W-:Y:S01]  /*8690*/  FMUL R27, R38.reuse, R32 ;  /* 0x00000020261b7220 */ /* 0x040fe20000400000 */
[C---:B------:R-:W-:Y:S01]  /*86a0*/  FFMA R23, R39.reuse, R61, R23 ;  /* 0x0000003d27177223 */ /* 0x040fe20000000017 */
[----:B------:R-:W-:Y:S01]  /*86b0*/  FMUL R28, R38, R33 ;  /* 0x00000021261c7220 */ /* 0x000fe20000400000 */
[C---:B------:R-:W-:Y:S01]  /*86c0*/  FFMA R24, R39.reuse, R62, R24 ;  /* 0x0000003e27187223 */ /* 0x040fe20000000018 */
[--C-:B------:R-:W-:Y:S02]  /*86d0*/  HADD2.F32 R66, -RZ, R67.reuse.H0_H0 ;  /* 0x20000043ff427230 */ /* 0x100fe40000004100 */
[C---:B------:R-:W-:Y:S01]  /*86e0*/  FFMA R25, R39.reuse, R63, R25 ;  /* 0x0000003f27197223 */ /* 0x040fe20000000019 */
[----:B------:R-:W-:Y:S02]  /*86f0*/  HADD2.F32 R67, -RZ, R67.H1_H1 ;  /* 0x30000043ff437230 */ /* 0x000fe40000004100 */
[----:B------:R-:W-:Y:S01]  /*8700*/  FFMA R26, R39, R64, R26 ;  /* 0x00000040271a7223 */ /* 0x000fe2000000001a */
[----:B------:R-:W-:Y:S01]  /*8710*/  F2FP.SATFINITE.E4M3.F32.PACK_AB_MERGE_C R14, R15, R14, RZ ;  /* 0x0000000e0f0e723e */ /* 0x000fe200048070ff */
[----:B------:R-:W-:Y:S01]  /*8720*/  FFMA R27, R39, R40, R27 ;  /* 0x00000028271b7223 */ /* 0x000fe2000000001b */
[----:B------:R-:W-:Y:S01]  /*8730*/  F2FP.SATFINITE.E4M3.F32.PACK_AB_MERGE_C R18, R19, R18, RZ ;  /* 0x000000121312723e */ /* 0x000fe200048070ff */
[C---:B------:R-:W-:Y:S01]  /*8740*/  FFMA R28, R39.reuse, R65, R28 ;  /* 0x00000041271c7223 */ /* 0x040fe2000000001c */
[C---:B------:R-:W-:Y:S01]  /*8750*/  FFMA R29, R39.reuse, R66, R29 ;  /* 0x00000042271d7223 */ /* 0x040fe2000000001d */
[----:B------:R-:W-:Y:S01]  /*8760*/  FFMA R30, R39, R67, R30 ;  /* 0x00000043271e7223 */ /* 0x000fe2000000001e */
[----:B------:R-:W-:Y:S02]  /*8770*/  F2FP.SATFINITE.E4M3.F32.PACK_AB_MERGE_C R32, R5, R4, R86 ;  /* 0x000000040520723e */ /* 0x000fe40004807056 */
[----:B------:R-:W-:Y:S02]  /*8780*/  F2FP.SATFINITE.E4M3.F32.PACK_AB_MERGE_C R33, R9, R8, R10 ;  /* 0x000000080921723e */ /* 0x000fe4000480700a */
[----:B------:R-:W-:Y:S02]  /*8790*/  F2FP.SATFINITE.E4M3.F32.PACK_AB_MERGE_C R34, R13, R12, R14 ;  /* 0x0000000c0d22723e */ /* 0x000fe4000480700e */
[----:B------:R-:W-:Y:S02]  /*87a0*/  F2FP.SATFINITE.E4M3.F32.PACK_AB_MERGE_C R35, R17, R16, R18 ;  /* 0x000000101123723e */ /* 0x000fe40004807012 */
[----:B------:R-:W-:Y:S02]  /*87b0*/  F2FP.SATFINITE.E4M3.F32.PACK_AB_MERGE_C R3, R6, R3, RZ ;  /* 0x000000030603723e */ /* 0x000fe400048070ff */
[----:B------:R-:W-:Y:S01]  /*87c0*/  F2FP.SATFINITE.E4M3.F32.PACK_AB_MERGE_C R5, R22, R21, RZ ;  /* 0x000000151605723e */ /* 0x000fe200048070ff */
[----:B------:R1:W-:Y:S01]  /*87d0*/  STS.128 [R78+UR44+0x1600], R32 ;  /* 0x001600204e007988 */ /* 0x0003e20008000c2c */
[----:B------:R-:W-:Y:S02]  /*87e0*/  F2FP.SATFINITE.E4M3.F32.PACK_AB_MERGE_C R6, R26, R25, RZ ;  /* 0x000000191a06723e */ /* 0x000fe400048070ff */
[----:B------:R-:W-:Y:S02]  /*87f0*/  F2FP.SATFINITE.E4M3.F32.PACK_AB_MERGE_C R29, R30, R29, RZ ;  /* 0x0000001d1e1d723e */ /* 0x000fe400048070ff */
[----:B------:R-:W-:Y:S02]  /*8800*/  F2FP.SATFINITE.E4M3.F32.PACK_AB_MERGE_C R5, R20, R7, R5 ;  /* 0x000000071405723e */ /* 0x000fe40004807005 */
[----:B------:R-:W-:Y:S02]  /*8810*/  F2FP.SATFINITE.E4M3.F32.PACK_AB_MERGE_C R4, R2, R0, R3 ;  /* 0x000000000204723e */ /* 0x000fe40004807003 */
[----:B------:R-:W-:Y:S02]  /*8820*/  F2FP.SATFINITE.E4M3.F32.PACK_AB_MERGE_C R6, R24, R23, R6 ;  /* 0x000000171806723e */ /* 0x000fe40004807006 */
[----:B------:R-:W-:Y:S05]  /*8830*/  F2FP.SATFINITE.E4M3.F32.PACK_AB_MERGE_C R7, R28, R27, R29 ;  /* 0x0000001b1c07723e */ /* 0x000fea000480701d */
[----:B------:R1:W-:Y:S01]  /*8840*/  STS.128 [R77+0x1010], R4 ;  /* 0x001010044d007388 */ /* 0x0003e20000000c00 */
[----:B------:R-:W-:Y:S01]  /*8850*/  @!PT LDS RZ, [RZ] ;  /* 0x00000000fffff984 */ /* 0x000fe20000000800 */
[----:B------:R-:W-:Y:S01]  /*8860*/  @!PT LDS RZ, [RZ] ;  /* 0x00000000fffff984 */ /* 0x000fe20000000800 */
[----:B------:R-:W-:Y:S01]  /*8870*/  @!PT LDS RZ, [RZ] ;  /* 0x00000000fffff984 */ /* 0x000fe20000000800 */
[----:B------:R-:W-:Y:S01]  /*8880*/  @!PT LDS RZ, [RZ] ;  /* 0x00000000fffff984 */ /* 0x000fe20000000800 */
[----:B------:R3:W-:Y:S07]  /*8890*/  MEMBAR.ALL.CTA ;  /* 0x0000000000007992 */ /* 0x0007ee0000008000 */
[----:B---3--:R-:W3:Y:S02]  /*88a0*/  FENCE.VIEW.ASYNC.S ;  /* 0x00000000000073c6 */ /* 0x008ee40000000000 */
[----:B---3--:R-:W-:Y:S06]  /*88b0*/  BAR.SYNC.DEFER_BLOCKING 0x1, 0x80 ;  /* 0x0042000000007b1d */ /* 0x008fec0000010000 */
[----:B------:R-:W-:Y:S05]  /*88c0*/  @P0 BRA `(.L_x_151) ;  /* 0x0000000000300947 */ /* 0x000fea0003800000 */
[----:B------:R-:W-:Y:S02]  /*88d0*/  UIADD3 UR4, UPT, UPT, UR44, 0x1600, URZ ;  /* 0x000016002c047890 */ /* 0x000fe4000fffe0ff */
[----:B------:R-:W-:Y:S02]  /*88e0*/  USHF.L.U32 UR9, UR45, 0x6, URZ ;  /* 0x000000062d097899 */ /* 0x000fe400080006ff */
[----:B------:R-:W-:Y:S02]  /*88f0*/  USHF.L.U32 UR10, UR46, 0x6, URZ ;  /* 0x000000062e0a7899 */ /* 0x000fe400080006ff */
[----:B------:R-:W-:Y:S01]  /*8900*/  MOV R85, UR4 ;  /* 0x0000000400557c02 */ /* 0x000fe20008000f00 */
[----:B------:R-:W-:Y:S01]  /*8910*/  UIADD3 UR4, UP0, UPT, UR62, 0x680, URZ ;  /* 0x000006803e047890 */ /* 0x000fe2000ff1e0ff */
[----:B------:R-:W-:Y:S02]  /*8920*/  UMOV UR11, UR36 ;  /* 0x00000024000b7c82 */ /* 0x000fe40008000000 */
[----:B------:R-:W-:Y:S01]  /*8930*/  R2UR UR8, R85 ;  /* 0x00000000550872ca */ /* 0x000fe200000e0000 */
[----:B------:R-:W-:Y:S11]  /*8940*/  UIADD3.X UR5, UPT, UPT, URZ, UR63, URZ, UP0, !UPT ;  /* 0x0000003fff057290 */ /* 0x000ff600087fe4ff */
[----:B------:R-:W-:Y:S01]  /*8950*/  @!UPT UIADD3 URZ, UPT, UPT, URZ, URZ, URZ ;  /* 0x000000fffffff290 */ /* 0x000fe2000fffe0ff */
[----:B------:R3:W-:Y:S01]  /*8960*/  UTMASTG.3D [UR8], [UR4] ;  /* 0x00000008040073b5 */ /* 0x0007e20008010000 */
[----:B------:R0:W-:Y:S01]  /*8970*/  UTMACMDFLUSH ;  /* 0x00000000000079b7 */ /* 0x0001e20000000000 */
[----:B---3--:R-:W-:Y:S04]  /*8980*/  DEPBAR.LE SB0, 0x0 ;  /* 0x000080000000791a */ /* 0x008fe80000000000 */
.L_x_151:
[----:B------:R-:W-:Y:S05]  /*8990*/  BSYNC.RECONVERGENT B0 ;  /* 0x0000000000007941 */ /* 0x000fea0003800200 */
.L_x_150:
[----:B------:R-:W-:Y:S01]  /*89a0*/  BAR.SYNC.DEFER_BLOCKING 0x1, 0x80 ;  /* 0x0042000000007b1d */ /* 0x000fe20000010000 */
[----:B------:R-:W-:Y:S01]  /*89b0*/  ISETP.NE.AND P0, PT, R81, 0x2, PT ;  /* 0x000000025100780c */ /* 0x000fe20003f05270 */
[----:B------:R-:W-:Y:S01]  /*89c0*/  UISETP.NE.AND UP0, UPT, UR47, URZ, UPT ;  /* 0x000000ff2f00728c */ /* 0x000fe2000bf05270 */
[----:B------:R-:W-:Y:S01]  /*89d0*/  ISETP.NE.AND P1, PT, R36, 0x4, PT ;  /* 0x000000042400780c */ /* 0x000fe20003f25270 */
[----:B------:R-:W-:Y:S01]  /*89e0*/  UIADD3 UR45, UPT, UPT, UR37, UR60, URZ ;  /* 0x0000003c252d7290 */ /* 0x000fe2000fffe0ff */
[----:B------:R-:W-:Y:S01]  /*89f0*/  SEL R2, RZ, 0x1, P0 ;  /* 0x00000001ff027807 */ /* 0x000fe20000000000 */
[----:B------:R-:W-:Y:S01]  /*8a00*/  UIADD3 UR46, UPT, UPT, UR38, UR57, URZ ;  /* 0x00000039262e7290 */ /* 0x000fe2000fffe0ff */
[----:B------:R-:W-:Y:S02]  /*8a10*/  SEL R0, RZ, 0x1, P1 ;  /* 0x00000001ff007807 */ /* 0x000fe40000800000 */
[----:B------:R-:W-:Y:S02]  /*8a20*/  LOP3.LUT R83, R83, R2, RZ, 0x3c, !PT ;  /* 0x0000000253537212 */ /* 0x000fe400078e3cff */
[----:B------:R-:W-:Y:S02]  /*8a30*/  LOP3.LUT R84, R84, R0, RZ, 0x3c, !PT ;  /* 0x0000000054547212 */ /* 0x000fe400078e3cff */
[----:B------:R-:W-:Y:S02]  /*8a40*/  SEL R81, R81, RZ, P0 ;  /* 0x000000ff51517207 */ /* 0x000fe40000000000 */
[----:B------:R-:W-:Y:S01]  /*8a50*/  SEL R36, R36, RZ, P1 ;  /* 0x000000ff24247207 */ /* 0x000fe20000800000 */
[----:B------:R-:W-:Y:S01]  /*8a60*/  UMOV UR36, UR51 ;  /* 0x0000003300247c82 */ /* 0x000fe20008000000 */
[----:B------:R-:W-:Y:S05]  /*8a70*/  BRA.U UP0, `(.L_x_152) ;  /* 0xffffffe5002c7547 */ /* 0x000fea000b83ffff */
[----:B------:R-:W-:Y:S05]  /*8a80*/  EXIT ;  /* 0x000000000000794d */ /* 0x000fea0003800000 */
.L_x_25:
[----:B--2---:R2:W3:Y:S02]  /*8a90*/  SYNCS.PHASECHK.TRANS64.TRYWAIT P0, [R0+URZ+0x3f0], R2 ;  /* 0x0003f002000075a7 */ /* 0x0044e400080011ff */
[----:B---3--:R-:W-:Y:S05]  /*8aa0*/  @!P0 NANOSLEEP.SYNCS 0x989680 ;  /* 0x009896800000895d */ /* 0x008fea0003900000 */
[----:B------:R-:W3:Y:S02]  /*8ab0*/  @!P0 SYNCS.PHASECHK.TRANS64 P0, [R0+URZ+0x3f0], R2 ;  /* 0x0003f002000085a7 */ /* 0x000ee400080010ff */
[----:B---3--:R-:W-:Y:S05]  /*8ac0*/  @!P0 BRA `(.L_x_25) ;  /* 0xfffffffc00f08947 */ /* 0x008fea000383ffff */
[----:B------:R-:W-:Y:S05]  /*8ad0*/  BRA `(.L_x_153) ;  /* 0xffffff94003c7947 */ /* 0x000fea000383ffff */
.L_x_28:
[----:B-1----:R-:W-:-:S07]  /*8ae0*/  MOV R0, UR33 ;  /* 0x0000002100007c02 */ /* 0x002fce0008000f00 */
.L_x_154:
[----:B-1----:R1:W2:Y:S02]  /*8af0*/  SYNCS.PHASECHK.TRANS64.TRYWAIT P0, [R0+URZ+0x1b0], R3 ;  /* 0x0001b003000075a7 */ /* 0x0022a400080011ff */
[----:B--2---:R-:W-:Y:S05]  /*8b00*/  @!P0 NANOSLEEP.SYNCS 0x989680 ;  /* 0x009896800000895d */ /* 0x004fea0003900000 */
[----:B------:R-:W2:Y:S02]  /*8b10*/  @!P0 SYNCS.PHASECHK.TRANS64 P0, [R0+URZ+0x1b0], R3 ;  /* 0x0001b003000085a7 */ /* 0x000ea400080010ff */
[----:B--2---:R-:W-:Y:S05]  /*8b20*/  @!P0 BRA `(.L_x_154) ;  /* 0xfffffffc00f08947 */ /* 0x004fea000383ffff */
[----:B------:R-:W-:Y:S05]  /*8b30*/  BRA `(.L_x_27) ;  /* 0xffffff9400887947 */ /* 0x000fea000383ffff */
.L_x_35:
[----:B-1----:R-:W-:-:S07]  /*8b40*/  MOV R0, UR17 ;  /* 0x0000001100007c02 */ /* 0x002fce0008000f00 */
.L_x_155:
[----:B-1----:R1:W2:Y:S02]  /*8b50*/  SYNCS.PHASECHK.TRANS64.TRYWAIT P0, [R0+URZ+0x1b0], R3 ;  /* 0x0001b003000075a7 */ /* 0x0022a400080011ff */
[----:B--2---:R-:W-:Y:S05]  /*8b60*/  @!P0 NANOSLEEP.SYNCS 0x989680 ;  /* 0x009896800000895d */ /* 0x004fea0003900000 */
[----:B------:R-:W2:Y:S02]  /*8b70*/  @!P0 SYNCS.PHASECHK.TRANS64 P0, [R0+URZ+0x1b0], R3 ;  /* 0x0001b003000085a7 */ /* 0x000ea400080010ff */
[----:B--2---:R-:W-:Y:S05]  /*8b80*/  @!P0 BRA `(.L_x_155) ;  /* 0xfffffffc00f08947 */ /* 0x004fea000383ffff */
[----:B------:R-:W-:Y:S05]  /*8b90*/  BRA `(.L_x_34) ;  /* 0xffffff98004c7947 */ /* 0x000fea000383ffff */
.L_x_40:
[----:B-1----:R1:W2:Y:S02]  /*8ba0*/  SYNCS.PHASECHK.TRANS64.TRYWAIT P0, [R3+URZ+0x380], R0 ;  /* 0x00038000030075a7 */ /* 0x0022a400080011ff */
[----:B--2---:R-:W-:Y:S05]  /*8bb0*/  @!P0 NANOSLEEP.SYNCS 0x989680 ;  /* 0x009896800000895d */ /* 0x004fea0003900000 */
[----:B------:R-:W2:Y:S02]  /*8bc0*/  @!P0 SYNCS.PHASECHK.TRANS64 P0, [R3+URZ+0x380], R0 ;  /* 0x00038000030085a7 */ /* 0x000ea400080010ff */
[----:B--2---:R-:W-:Y:S05]  /*8bd0*/  @!P0 BRA `(.L_x_40) ;  /* 0xfffffffc00f08947 */ /* 0x004fea000383ffff */
[----:B------:R-:W-:Y:S05]  /*8be0*/  BRA `(.L_x_156) ;  /* 0xffffff9800f87947 */ /* 0x000fea000383ffff */
.L_x_44:
[----:B------:R-:W-:-:S07]  /*8bf0*/  MOV R0, UR4 ;  /* 0x0000000400007c02 */ /* 0x000fce0008000f00 */
.L_x_157:
[----:B-1----:R1:W2:Y:S02]  /*8c00*/  SYNCS.PHASECHK.TRANS64.TRYWAIT P0, [R0+URZ], R2 ;  /* 0x00000002000075a7 */ /* 0x0022a400080011ff */
[----:B--2---:R-:W-:Y:S05]  /*8c10*/  @!P0 NANOSLEEP.SYNCS 0x989680 ;  /* 0x009896800000895d */ /* 0x004fea0003900000 */
[----:B------:R-:W2:Y:S02]  /*8c20*/  @!P0 SYNCS.PHASECHK.TRANS64 P0, [R0+URZ], R2 ;  /* 0x00000002000085a7 */ /* 0x000ea400080010ff */
[----:B--2---:R-:W-:Y:S05]  /*8c30*/  @!P0 BRA `(.L_x_157) ;  /* 0xfffffffc00f08947 */ /* 0x004fea000383ffff */
[----:B------:R-:W-:Y:S05]  /*8c40*/  BRA `(.L_x_158) ;  /* 0xffffffa0009c7947 */ /* 0x000fea000383ffff */
.L_x_45:
[----:B------:R-:W-:-:S07]  /*8c50*/  MOV R0, UR5 ;  /* 0x0000000500007c02 */ /* 0x000fce0008000f00 */
.L_x_159:
[----:B-1----:R1:W2:Y:S02]  /*8c60*/  SYNCS.PHASECHK.TRANS64.TRYWAIT P0, [R0+URZ], R3 ;  /* 0x00000003000075a7 */ /* 0x0022a400080011ff */
[----:B--2---:R-:W-:Y:S05]  /*8c70*/  @!P0 NANOSLEEP.SYNCS 0x989680 ;  /* 0x009896800000895d */ /* 0x004fea0003900000 */
[----:B------:R-:W2:Y:S02]  /*8c80*/  @!P0 SYNCS.PHASECHK.TRANS64 P0, [R0+URZ], R3 ;  /* 0x00000003000085a7 */ /* 0x000ea400080010ff */
[----:B--2---:R-:W-:Y:S05]  /*8c90*/  @!P0 BRA `(.L_x_159) ;  /* 0xfffffffc00f08947 */ /* 0x004fea000383ffff */
[----:B------:R-:W-:Y:S05]  /*8ca0*/  BRA `(.L_x_160) ;  /* 0xffffffa000a87947 */ /* 0x000fea000383ffff */
.L_x_46:
[----:B------:R-:W-:-:S07]  /*8cb0*/  MOV R0, UR5 ;  /* 0x0000000500007c02 */ /* 0x000fce0008000f00 */
.L_x_161:
[----:B-1----:R1:W2:Y:S02]  /*8cc0*/  SYNCS.PHASECHK.TRANS64.TRYWAIT P0, [R0+URZ], R3 ;  /* 0x00000003000075a7 */ /* 0x0022a400080011ff */
[----:B--2---:R-:W-:Y:S05]  /*8cd0*/  @!P0 NANOSLEEP.SYNCS 0x989680 ;  /* 0x009896800000895d */ /* 0x004fea0003900000 */
[----:B------:R-:W2:Y:S02]  /*8ce0*/  @!P0 SYNCS.PHASECHK.TRANS64 P0, [R0+URZ], R3 ;  /* 0x00000003000085a7 */ /* 0x000ea400080010ff */
[----:B--2---:R-:W-:Y:S05]  /*8cf0*/  @!P0 BRA `(.L_x_161) ;  /* 0xfffffffc00f08947 */ /* 0x004fea000383ffff */
[----:B------:R-:W-:Y:S05]  /*8d00*/  BRA `(.L_x_162) ;  /* 0xffffffa000b47947 */ /* 0x000fea000383ffff */
.L_x_47:
[----:B------:R-:W-:-:S07]  /*8d10*/  MOV R0, UR5 ;  /* 0x0000000500007c02 */ /* 0x000fce0008000f00 */
.L_x_163:
[----:B-1----:R1:W2:Y:S02]  /*8d20*/  SYNCS.PHASECHK.TRANS64.TRYWAIT P0, [R0+URZ], R3 ;  /* 0x00000003000075a7 */ /* 0x0022a400080011ff */
[----:B--2---:R-:W-:Y:S05]  /*8d30*/  @!P0 NANOSLEEP.SYNCS 0x989680 ;  /* 0x009896800000895d */ /* 0x004fea0003900000 */
[----:B------:R-:W2:Y:S02]  /*8d40*/  @!P0 SYNCS.PHASECHK.TRANS64 P0, [R0+URZ], R3 ;  /* 0x00000003000085a7 */ /* 0x000ea400080010ff */
[----:B--2---:R-:W-:Y:S05]  /*8d50*/  @!P0 BRA `(.L_x_163) ;  /* 0xfffffffc00f08947 */ /* 0x004fea000383ffff */
[----:B------:R-:W-:Y:S05]  /*8d60*/  BRA `(.L_x_164) ;  /* 0xffffffa000c07947 */ /* 0x000fea000383ffff */
.L_x_48:
[----:B------:R-:W-:-:S07]  /*8d70*/  MOV R0, UR5 ;  /* 0x0000000500007c02 */ /* 0x000fce0008000f00 */
.L_x_165:
[----:B-1----:R1:W2:Y:S02]  /*8d80*/  SYNCS.PHASECHK.TRANS64.TRYWAIT P0, [R0+URZ], R3 ;  /* 0x00000003000075a7 */ /* 0x0022a400080011ff */
[----:B--2---:R-:W-:Y:S05]  /*8d90*/  @!P0 NANOSLEEP.SYNCS 0x989680 ;  /* 0x009896800000895d */ /* 0x004fea0003900000 */
[----:B------:R-:W2:Y:S02]  /*8da0*/  @!P0 SYNCS.PHASECHK.TRANS64 P0, [R0+URZ], R3 ;  /* 0x00000003000085a7 */ /* 0x000ea400080010ff */
[----:B--2---:R-:W-:Y:S05]  /*8db0*/  @!P0 BRA `(.L_x_165) ;  /* 0xfffffffc00f08947 */ /* 0x004fea000383ffff */
[----:B------:R-:W-:Y:S05]  /*8dc0*/  BRA `(.L_x_166) ;  /* 0xffffffa000cc7947 */ /* 0x000fea000383ffff */
.L_x_49:
[----:B------:R-:W-:-:S07]  /*8dd0*/  MOV R0, UR5 ;  /* 0x0000000500007c02 */ /* 0x000fce0008000f00 */
.L_x_167:
[----:B-1----:R1:W2:Y:S02]  /*8de0*/  SYNCS.PHASECHK.TRANS64.TRYWAIT P0, [R0+URZ], R3 ;  /* 0x00000003000075a7 */ /* 0x0022a400080011ff */
[----:B--2---:R-:W-:Y:S05]  /*8df0*/  @!P0 NANOSLEEP.SYNCS 0x989680 ;  /* 0x009896800000895d */ /* 0x004fea0003900000 */
[----:B------:R-:W2:Y:S02]  /*8e00*/  @!P0 SYNCS.PHASECHK.TRANS64 P0, [R0+URZ], R3 ;  /* 0x00000003000085a7 */ /* 0x000ea400080010ff */
[----:B--2---:R-:W-:Y:S05]  /*8e10*/  @!P0 BRA `(.L_x_167) ;  /* 0xfffffffc00f08947 */ /* 0x004fea000383ffff */
[----:B------:R-:W-:Y:S05]  /*8e20*/  BRA `(.L_x_168) ;  /* 0xffffffa000d87947 */ /* 0x000fea000383ffff */
.L_x_50:
[----:B------:R-:W-:-:S07]  /*8e30*/  MOV R0, UR5 ;  /* 0x0000000500007c02 */ /* 0x000fce0008000f00 */
.L_x_169:
[----:B-1----:R1:W2:Y:S02]  /*8e40*/  SYNCS.PHASECHK.TRANS64.TRYWAIT P0, [R0+URZ], R3 ;  /* 0x00000003000075a7 */ /* 0x0022a400080011ff */
[----:B--2---:R-:W-:Y:S05]  /*8e50*/  @!P0 NANOSLEEP.SYNCS 0x989680 ;  /* 0x009896800000895d */ /* 0x004fea0003900000 */
[----:B------:R-:W2:Y:S02]  /*8e60*/  @!P0 SYNCS.PHASECHK.TRANS64 P0, [R0+URZ], R3 ;  /* 0x00000003000085a7 */ /* 0x000ea400080010ff */
[----:B--2---:R-:W-:Y:S05]  /*8e70*/  @!P0 BRA `(.L_x_169) ;  /* 0xfffffffc00f08947 */ /* 0x004fea000383ffff */
[----:B------:R-:W-:Y:S05]  /*8e80*/  BRA `(.L_x_170) ;  /* 0xffffffa000e47947 */ /* 0x000fea000383ffff */
.L_x_51:
[----:B------:R-:W-:-:S07]  /*8e90*/  MOV R0, UR5 ;  /* 0x0000000500007c02 */ /* 0x000fce0008000f00 */
.L_x_171:
[----:B-1----:R1:W2:Y:S02]  /*8ea0*/  SYNCS.PHASECHK.TRANS64.TRYWAIT P0, [R0+URZ], R3 ;  /* 0x00000003000075a7 */ /* 0x0022a400080011ff */
[----:B--2---:R-:W-:Y:S05]  /*8eb0*/  @!P0 NANOSLEEP.SYNCS 0x989680 ;  /* 0x009896800000895d */ /* 0x004fea0003900000 */
[----:B------:R-:W2:Y:S02]  /*8ec0*/  @!P0 SYNCS.PHASECHK.TRANS64 P0, [R0+URZ], R3 ;  /* 0x00000003000085a7 */ /* 0x000ea400080010ff */
[----:B--2---:R-:W-:Y:S05]  /*8ed0*/  @!P0 BRA `(.L_x_171) ;  /* 0xfffffffc00f08947 */ /* 0x004fea000383ffff */
[----:B------:R-:W-:Y:S05]  /*8ee0*/  BRA `(.L_x_172) ;  /* 0xffffffa000f07947 */ /* 0x000fea000383ffff */
.L_x_52:
[----:B------:R-:W-:-:S07]  /*8ef0*/  MOV R0, UR5 ;  /* 0x0000000500007c02 */ /* 0x000fce0008000f00 */
.L_x_173:
[----:B-1----:R1:W2:Y:S02]  /*8f00*/  SYNCS.PHASECHK.TRANS64.TRYWAIT P0, [R0+URZ], R3 ;  /* 0x00000003000075a7 */ /* 0x0022a400080011ff */
[----:B--2---:R-:W-:Y:S05]  /*8f10*/  @!P0 NANOSLEEP.SYNCS 0x989680 ;  /* 0x009896800000895d */ /* 0x004fea0003900000 */
[----:B------:R-:W2:Y:S02]  /*8f20*/  @!P0 SYNCS.PHASECHK.TRANS64 P0, [R0+URZ], R3 ;  /* 0x00000003000085a7 */ /* 0x000ea400080010ff */
[----:B--2---:R-:W-:Y:S05]  /*8f30*/  @!P0 BRA `(.L_x_173) ;  /* 0xfffffffc00f08947 */ /* 0x004fea000383ffff */
[----:B------:R-:W-:Y:S05]  /*8f40*/  BRA `(.L_x_174) ;  /* 0xffffffa000fc7947 */ /* 0x000fea000383ffff */
.L_x_53:
[----:B------:R-:W-:-:S07]  /*8f50*/  MOV R0, UR5 ;  /* 0x0000000500007c02 */ /* 0x000fce0008000f00 */
.L_x_175:
[----:B-1----:R1:W2:Y:S02]  /*8f60*/  SYNCS.PHASECHK.TRANS64.TRYWAIT P0, [R0+URZ], R3 ;  /* 0x00000003000075a7 */ /* 0x0022a400080011ff */
[----:B--2---:R-:W-:Y:S05]  /*8f70*/  @!P0 NANOSLEEP.SYNCS 0x989680 ;  /* 0x009896800000895d */ /* 0x004fea0003900000 */
[----:B------:R-:W2:Y:S02]  /*8f80*/  @!P0 SYNCS.PHASECHK.TRANS64 P0, [R0+URZ], R3 ;  /* 0x00000003000085a7 */ /* 0x000ea400080010ff */
[----:B--2---:R-:W-:Y:S05]  /*8f90*/  @!P0 BRA `(.L_x_175) ;  /* 0xfffffffc00f08947 */ /* 0x004fea000383ffff */
[----:B------:R-:W-:Y:S05]  /*8fa0*/  BRA `(.L_x_176) ;  /* 0xffffffa400087947 */ /* 0x000fea000383ffff */
.L_x_54:
[----:B------:R-:W-:-:S07]  /*8fb0*/  MOV R0, UR5 ;  /* 0x0000000500007c02 */ /* 0x000fce0008000f00 */
.L_x_177:
[----:B-1----:R1:W2:Y:S02]  /*8fc0*/  SYNCS.PHASECHK.TRANS64.TRYWAIT P0, [R0+URZ], R3 ;  /* 0x00000003000075a7 */ /* 0x0022a400080011ff */
[----:B--2---:R-:W-:Y:S05]  /*8fd0*/  @!P0 NANOSLEEP.SYNCS 0x989680 ;  /* 0x009896800000895d */ /* 0x004fea0003900000 */
[----:B------:R-:W2:Y:S02]  /*8fe0*/  @!P0 SYNCS.PHASECHK.TRANS64 P0, [R0+URZ], R3 ;  /* 0x00000003000085a7 */ /* 0x000ea400080010ff */
[----:B--2---:R-:W-:Y:S05]  /*8ff0*/  @!P0 BRA `(.L_x_177) ;  /* 0xfffffffc00f08947 */ /* 0x004fea000383ffff */
[----:B------:R-:W-:Y:S05]  /*9000*/  BRA `(.L_x_178) ;  /* 0xffffffa400147947 */ /* 0x000fea000383ffff */
.L_x_55:
[----:B------:R-:W-:-:S07]  /*9010*/  MOV R0, UR5 ;  /* 0x0000000500007c02 */ /* 0x000fce0008000f00 */
.L_x_179:
[----:B-1----:R1:W2:Y:S02]  /*9020*/  SYNCS.PHASECHK.TRANS64.TRYWAIT P0, [R0+URZ], R3 ;  /* 0x00000003000075a7 */ /* 0x0022a400080011ff */
[----:B--2---:R-:W-:Y:S05]  /*9030*/  @!P0 NANOSLEEP.SYNCS 0x989680 ;  /* 0x009896800000895d */ /* 0x004fea0003900000 */
[----:B------:R-:W2:Y:S02]  /*9040*/  @!P0 SYNCS.PHASECHK.TRANS64 P0, [R0+URZ], R3 ;  /* 0x00000003000085a7 */ /* 0x000ea400080010ff */
[----:B--2---:R-:W-:Y:S05]  /*9050*/  @!P0 BRA `(.L_x_179) ;  /* 0xfffffffc00f08947 */ /* 0x004fea000383ffff */
[----:B------:R-:W-:Y:S05]  /*9060*/  BRA `(.L_x_180) ;  /* 0xffffffa400207947 */ /* 0x000fea000383ffff */
.L_x_56:
[----:B------:R-:W-:-:S07]  /*9070*/  MOV R0, UR5 ;  /* 0x0000000500007c02 */ /* 0x000fce0008000f00 */
.L_x_181:
[----:B-1----:R1:W2:Y:S02]  /*9080*/  SYNCS.PHASECHK.TRANS64.TRYWAIT P0, [R0+URZ], R3 ;  /* 0x00000003000075a7 */ /* 0x0022a400080011ff */
[----:B--2---:R-:W-:Y:S05]  /*9090*/  @!P0 NANOSLEEP.SYNCS 0x989680 ;  /* 0x009896800000895d */ /* 0x004fea0003900000 */
[----:B------:R-:W2:Y:S02]  /*90a0*/  @!P0 SYNCS.PHASECHK.TRANS64 P0, [R0+URZ], R3 ;  /* 0x00000003000085a7 */ /* 0x000ea400080010ff */
[----:B--2---:R-:W-:Y:S05]  /*90b0*/  @!P0 BRA `(.L_x_181) ;  /* 0xfffffffc00f08947 */ /* 0x004fea000383ffff */
[----:B------:R-:W-:Y:S05]  /*90c0*/  BRA `(.L_x_182) ;  /* 0xffffffa4002c7947 */ /* 0x000fea000383ffff */
.L_x_57:
[----:B------:R-:W-:-:S07]  /*90d0*/  MOV R0, UR5 ;  /* 0x0000000500007c02 */ /* 0x000fce0008000f00 */
.L_x_183:
[----:B-1----:R1:W2:Y:S02]  /*90e0*/  SYNCS.PHASECHK.TRANS64.TRYWAIT P0, [R0+URZ], R3 ;  /* 0x00000003000075a7 */ /* 0x0022a400080011ff */
[----:B--2---:R-:W-:Y:S05]  /*90f0*/  @!P0 NANOSLEEP.SYNCS 0x989680 ;  /* 0x009896800000895d */ /* 0x004fea0003900000 */
[----:B------:R-:W2:Y:S02]  /*9100*/  @!P0 SYNCS.PHASECHK.TRANS64 P0, [R0+URZ], R3 ;  /* 0x00000003000085a7 */ /* 0x000ea400080010ff */
[----:B--2---:R-:W-:Y:S05]  /*9110*/  @!P0 BRA `(.L_x_183) ;  /* 0xfffffffc00f08947 */ /* 0x004fea000383ffff */
[----:B------:R-:W-:Y:S05]  /*9120*/  BRA `(.L_x_184) ;  /* 0xffffffa400387947 */ /* 0x000fea000383ffff */
.L_x_58:
[----:B------:R-:W-:-:S07]  /*9130*/  MOV R0, UR5 ;  /* 0x0000000500007c02 */ /* 0x000fce0008000f00 */
.L_x_185:
[----:B-1----:R1:W2:Y:S02]  /*9140*/  SYNCS.PHASECHK.TRANS64.TRYWAIT P0, [R0+URZ], R3 ;  /* 0x00000003000075a7 */ /* 0x0022a400080011ff */
[----:B--2---:R-:W-:Y:S05]  /*9150*/  @!P0 NANOSLEEP.SYNCS 0x989680 ;  /* 0x009896800000895d */ /* 0x004fea0003900000 */
[----:B------:R-:W2:Y:S02]  /*9160*/  @!P0 SYNCS.PHASECHK.TRANS64 P0, [R0+URZ], R3 ;  /* 0x00000003000085a7 */ /* 0x000ea400080010ff */
[----:B--2---:R-:W-:Y:S05]  /*9170*/  @!P0 BRA `(.L_x_185) ;  /* 0xfffffffc00f08947 */ /* 0x004fea000383ffff */
[----:B------:R-:W-:Y:S05]  /*9180*/  BRA `(.L_x_186) ;  /* 0xffffffa400447947 */ /* 0x000fea000383ffff */
.L_x_59:
[----:B------:R-:W-:-:S07]  /*9190*/  MOV R0, UR5 ;  /* 0x0000000500007c02 */ /* 0x000fce0008000f00 */
.L_x_187:
[----:B-1----:R1:W2:Y:S02]  /*91a0*/  SYNCS.PHASECHK.TRANS64.TRYWAIT P0, [R0+URZ], R3 ;  /* 0x00000003000075a7 */ /* 0x0022a400080011ff */
[----:B--2---:R-:W-:Y:S05]  /*91b0*/  @!P0 NANOSLEEP.SYNCS 0x989680 ;  /* 0x009896800000895d */ /* 0x004fea0003900000 */
[----:B------:R-:W2:Y:S02]  /*91c0*/  @!P0 SYNCS.PHASECHK.TRANS64 P0, [R0+URZ], R3 ;  /* 0x00000003000085a7 */ /* 0x000ea400080010ff */
[----:B--2---:R-:W-:Y:S05]  /*91d0*/  @!P0 BRA `(.L_x_187) ;  /* 0xfffffffc00f08947 */ /* 0x004fea000383ffff */
[----:B------:R-:W-:Y:S05]  /*91e0*/  BRA `(.L_x_188) ;  /* 0xffffffa400507947 */ /* 0x000fea000383ffff */
.L_x_60:
[----:B------:R-:W-:-:S07]  /*91f0*/  MOV R0, UR5 ;  /* 0x0000000500007c02 */ /* 0x000fce0008000f00 */
.L_x_189:
[----:B-1----:R1:W2:Y:S02]  /*9200*/  SYNCS.PHASECHK.TRANS64.TRYWAIT P0, [R0+URZ], R3 ;  /* 0x00000003000075a7 */ /* 0x0022a400080011ff */
[----:B--2---:R-:W-:Y:S05]  /*9210*/  @!P0 NANOSLEEP.SYNCS 0x989680 ;  /* 0x009896800000895d */ /* 0x004fea0003900000 */
[----:B------:R-:W2:Y:S02]  /*9220*/  @!P0 SYNCS.PHASECHK.TRANS64 P0, [R0+URZ], R3 ;  /* 0x00000003000085a7 */ /* 0x000ea400080010ff */
[----:B--2---:R-:W-:Y:S05]  /*9230*/  @!P0 BRA `(.L_x_189) ;  /* 0xfffffffc00f08947 */ /* 0x004fea000383ffff */
[----:B------:R-:W-:Y:S05]  /*9240*/  BRA `(.L_x_190) ;  /* 0xffffffa4005c7947 */ /* 0x000fea000383ffff */
.L_x_61:
[----:B------:R-:W-:-:S07]  /*9250*/  MOV R0, UR5 ;  /* 0x0000000500007c02 */ /* 0x000fce0008000f00 */
.L_x_191:
[----:B-1----:R1:W2:Y:S02]  /*9260*/  SYNCS.PHASECHK.TRANS64.TRYWAIT P0, [R0+URZ], R3 ;  /* 0x00000003000075a7 */ /* 0x0022a400080011ff */
[----:B--2---:R-:W-:Y:S05]  /*9270*/  @!P0 NANOSLEEP.SYNCS 0x989680 ;  /* 0x009896800000895d */ /* 0x004fea0003900000 */
[----:B------:R-:W2:Y:S02]  /*9280*/  @!P0 SYNCS.PHASECHK.TRANS64 P0, [R0+URZ], R3 ;  /* 0x00000003000085a7 */ /* 0x000ea400080010ff */
[----:B--2---:R-:W-:Y:S05]  /*9290*/  @!P0 BRA `(.L_x_191) ;  /* 0xfffffffc00f08947 */ /* 0x004fea000383ffff */
[----:B------:R-:W-:Y:S05]  /*92a0*/  BRA `(.L_x_192) ;  /* 0xffffffa400687947 */ /* 0x000fea000383ffff */
.L_x_62:
[----:B------:R-:W-:-:S07]  /*92b0*/  MOV R0, UR5 ;  /* 0x0000000500007c02 */ /* 0x000fce0008000f00 */
.L_x_193:
[----:B-1----:R1:W2:Y:S02]  /*92c0*/  SYNCS.PHASECHK.TRANS64.TRYWAIT P0, [R0+URZ], R3 ;  /* 0x00000003000075a7 */ /* 0x0022a400080011ff */
[----:B--2---:R-:W-:Y:S05]  /*92d0*/  @!P0 NANOSLEEP.SYNCS 0x989680 ;  /* 0x009896800000895d */ /* 0x004fea0003900000 */
[----:B------:R-:W2:Y:S02]  /*92e0*/  @!P0 SYNCS.PHASECHK.TRANS64 P0, [R0+URZ], R3 ;  /* 0x00000003000085a7 */ /* 0x000ea400080010ff */
[----:B--2---:R-:W-:Y:S05]  /*92f0*/  @!P0 BRA `(.L_x_193) ;  /* 0xfffffffc00f08947 */ /* 0x004fea000383ffff */
[----:B------:R-:W-:Y:S05]  /*9300*/  BRA `(.L_x_194) ;  /* 0xffffffa400747947 */ /* 0x000fea000383ffff */
.L_x_63:
[----:B------:R-:W-:-:S07]  /*9310*/  MOV R0, UR5 ;  /* 0x0000000500007c02 */ /* 0x000fce0008000f00 */
.L_x_195:
[----:B-1----:R1:W2:Y:S02]  /*9320*/  SYNCS.PHASECHK.TRANS64.TRYWAIT P0, [R0+URZ], R3 ;  /* 0x00000003000075a7 */ /* 0x0022a400080011ff */
[----:B--2---:R-:W-:Y:S05]  /*9330*/  @!P0 NANOSLEEP.SYNCS 0x989680 ;  /* 0x009896800000895d */ /* 0x004fea0003900000 */
[----:B------:R-:W2:Y:S02]  /*9340*/  @!P0 SYNCS.PHASECHK.TRANS64 P0, [R0+URZ], R3 ;  /* 0x00000003000085a7 */ /* 0x000ea400080010ff */
[----:B--2---:R-:W-:Y:S05]  /*9350*/  @!P0 BRA `(.L_x_195) ;  /* 0xfffffffc00f08947 */ /* 0x004fea000383ffff */
[----:B------:R-:W-:Y:S05]  /*9360*/  BRA `(.L_x_196) ;  /* 0xffffffa400807947 */ /* 0x000fea000383ffff */
.L_x_64:
[----:B------:R-:W-:-:S07]  /*9370*/  MOV R0, UR5 ;  /* 0x0000000500007c02 */ /* 0x000fce0008000f00 */
.L_x_197:
[----:B-1----:R1:W2:Y:S02]  /*9380*/  SYNCS.PHASECHK.TRANS64.TRYWAIT P0, [R0+URZ], R3 ;  /* 0x00000003000075a7 */ /* 0x0022a400080011ff */
[----:B--2---:R-:W-:Y:S05]  /*9390*/  @!P0 NANOSLEEP.SYNCS 0x989680 ;  /* 0x009896800000895d */ /* 0x004fea0003900000 */
[----:B------:R-:W2:Y:S02]  /*93a0*/  @!P0 SYNCS.PHASECHK.TRANS64 P0, [R0+URZ], R3 ;  /* 0x00000003000085a7 */ /* 0x000ea400080010ff */
[----:B--2---:R-:W-:Y:S05]  /*93b0*/  @!P0 BRA `(.L_x_197) ;  /* 0xfffffffc00f08947 */ /* 0x004fea000383ffff */
[----:B------:R-:W-:Y:S05]  /*93c0*/  BRA `(.L_x_198) ;  /* 0xffffffa4008c7947 */ /* 0x000fea000383ffff */
.L_x_65:
[----:B------:R-:W-:-:S07]  /*93d0*/  MOV R0, UR5 ;  /* 0x0000000500007c02 */ /* 0x000fce0008000f00 */
.L_x_199:
[----:B-1----:R1:W2:Y:S02]  /*93e0*/  SYNCS.PHASECHK.TRANS64.TRYWAIT P0, [R0+URZ], R3 ;  /* 0x00000003000075a7 */ /* 0x0022a400080011ff */
[----:B--2---:R-:W-:Y:S05]  /*93f0*/  @!P0 NANOSLEEP.SYNCS 0x989680 ;  /* 0x009896800000895d */ /* 0x004fea0003900000 */
[----:B------:R-:W2:Y:S02]  /*9400*/  @!P0 SYNCS.PHASECHK.TRANS64 P0, [R0+URZ], R3 ;  /* 0x00000003000085a7 */ /* 0x000ea400080010ff */
[----:B--2---:R-:W-:Y:S05]  /*9410*/  @!P0 BRA `(.L_x_199) ;  /* 0xfffffffc00f08947 */ /* 0x004fea000383ffff */
[----:B------:R-:W-:Y:S05]  /*9420*/  BRA `(.L_x_200) ;  /* 0xffffffa400987947 */ /* 0x000fea000383ffff */
.L_x_66:
[----:B------:R-:W-:-:S07]  /*9430*/  MOV R0, UR5 ;  /* 0x0000000500007c02 */ /* 0x000fce0008000f00 */
.L_x_201:
[----:B-1----:R1:W2:Y:S02]  /*9440*/  SYNCS.PHASECHK.TRANS64.TRYWAIT P0, [R0+URZ], R3 ;  /* 0x00000003000075a7 */ /* 0x0022a400080011ff */
[----:B--2---:R-:W-:Y:S05]  /*9450*/  @!P0 NANOSLEEP.SYNCS 0x989680 ;  /* 0x009896800000895d */ /* 0x004fea0003900000 */
[----:B------:R-:W2:Y:S02]  /*9460*/  @!P0 SYNCS.PHASECHK.TRANS64 P0, [R0+URZ], R3 ;  /* 0x00000003000085a7 */ /* 0x000ea400080010ff */
[----:B--2---:R-:W-:Y:S05]  /*9470*/  @!P0 BRA `(.L_x_201) ;  /* 0xfffffffc00f08947 */ /* 0x004fea000383ffff */
[----:B------:R-:W-:Y:S05]  /*9480*/  BRA `(.L_x_202) ;  /* 0xffffffa400a47947 */ /* 0x000fea000383ffff */
.L_x_67:
[----:B------:R-:W-:-:S07]  /*9490*/  MOV R0, UR5 ;  /* 0x0000000500007c02 */ /* 0x000fce0008000f00 */
.L_x_203:
[----:B-1----:R1:W2:Y:S02]  /*94a0*/  SYNCS.PHASECHK.TRANS64.TRYWAIT P0, [R0+URZ], R3 ;  /* 0x00000003000075a7 */ /* 0x0022a400080011ff */
[----:B--2---:R-:W-:Y:S05]  /*94b0*/  @!P0 NANOSLEEP.SYNCS 0x989680 ;  /* 0x009896800000895d */ /* 0x004fea0003900000 */
[----:B------:R-:W2:Y:S02]  /*94c0*/  @!P0 SYNCS.PHASECHK.TRANS64 P0, [R0+URZ], R3 ;  /* 0x00000003000085a7 */ /* 0x000ea400080010ff */
[----:B--2---:R-:W-:Y:S05]  /*94d0*/  @!P0 BRA `(.L_x_203) ;  /* 0xfffffffc00f08947 */ /* 0x004fea000383ffff */
[----:B------:R-:W-:Y:S05]  /*94e0*/  BRA `(.L_x_204) ;  /* 0xffffffa400b07947 */ /* 0x000fea000383ffff */
.L_x_68:
[----:B------:R-:W-:-:S07]  /*94f0*/  MOV R0, UR5 ;  /* 0x0000000500007c02 */ /* 0x000fce0008000f00 */
.L_x_205:
[----:B-1----:R1:W2:Y:S02]  /*9500*/  SYNCS.PHASECHK.TRANS64.TRYWAIT P0, [R0+URZ], R3 ;  /* 0x00000003000075a7 */ /* 0x0022a400080011ff */
[----:B--2---:R-:W-:Y:S05]  /*9510*/  @!P0 NANOSLEEP.SYNCS 0x989680 ;  /* 0x009896800000895d */ /* 0x004fea0003900000 */
[----:B------:R-:W2:Y:S02]  /*9520*/  @!P0 SYNCS.PHASECHK.TRANS64 P0, [R0+URZ], R3 ;  /* 0x00000003000085a7 */ /* 0x000ea400080010ff */
[----:B--2---:R-:W-:Y:S05]  /*9530*/  @!P0 BRA `(.L_x_205) ;  /* 0xfffffffc00f08947 */ /* 0x004fea000383ffff */
[----:B------:R-:W-:Y:S05]  /*9540*/  BRA `(.L_x_206) ;  /* 0xffffffa400bc7947 */ /* 0x000fea000383ffff */
.L_x_69:
[----:B------:R-:W-:-:S07]  /*9550*/  MOV R0, UR5 ;  /* 0x0000000500007c02 */ /* 0x000fce0008000f00 */
.L_x_207:
[----:B-1----:R1:W2:Y:S02]  /*9560*/  SYNCS.PHASECHK.TRANS64.TRYWAIT P0, [R0+URZ], R3 ;  /* 0x00000003000075a7 */ /* 0x0022a400080011ff */
[----:B--2---:R-:W-:Y:S05]  /*9570*/  @!P0 NANOSLEEP.SYNCS 0x989680 ;  /* 0x009896800000895d */ /* 0x004fea0003900000 */
[----:B------:R-:W2:Y:S02]  /*9580*/  @!P0 SYNCS.PHASECHK.TRANS64 P0, [R0+URZ], R3 ;  /* 0x00000003000085a7 */ /* 0x000ea400080010ff */
[----:B--2---:R-:W-:Y:S05]  /*9590*/  @!P0 BRA `(.L_x_207) ;  /* 0xfffffffc00f08947 */ /* 0x004fea000383ffff */
[----:B------:R-:W-:Y:S05]  /*95a0*/  BRA `(.L_x_208) ;  /* 0xffffffa400c87947 */ /* 0x000fea000383ffff */
.L_x_70:
[----:B------:R-:W-:-:S07]  /*95b0*/  MOV R0, UR5 ;  /* 0x0000000500007c02 */ /* 0x000fce0008000f00 */
.L_x_209:
[----:B-1----:R1:W2:Y:S02]  /*95c0*/  SYNCS.PHASECHK.TRANS64.TRYWAIT P0, [R0+URZ], R3 ;  /* 0x00000003000075a7 */ /* 0x0022a400080011ff */
[----:B--2---:R-:W-:Y:S05]  /*95d0*/  @!P0 NANOSLEEP.SYNCS 0x989680 ;  /* 0x009896800000895d */ /* 0x004fea0003900000 */
[----:B------:R-:W2:Y:S02]  /*95e0*/  @!P0 SYNCS.PHASECHK.TRANS64 P0, [R0+URZ], R3 ;  /* 0x00000003000085a7 */ /* 0x000ea400080010ff */
[----:B--2---:R-:W-:Y:S05]  /*95f0*/  @!P0 BRA `(.L_x_209) ;  /* 0xfffffffc00f08947 */ /* 0x004fea000383ffff */
[----:B------:R-:W-:Y:S05]  /*9600*/  BRA `(.L_x_210) ;  /* 0xffffffa400d47947 */ /* 0x000fea000383ffff */
.L_x_71:
[----:B------:R-:W-:-:S07]  /*9610*/  MOV R0, UR5 ;  /* 0x0000000500007c02 */ /* 0x000fce0008000f00 */
.L_x_211:
[----:B-1----:R1:W2:Y:S02]  /*9620*/  SYNCS.PHASECHK.TRANS64.TRYWAIT P0, [R0+URZ], R3 ;  /* 0x00000003000075a7 */ /* 0x0022a400080011ff */
[----:B--2---:R-:W-:Y:S05]  /*9630*/  @!P0 NANOSLEEP.SYNCS 0x989680 ;  /* 0x009896800000895d */ /* 0x004fea0003900000 */
[----:B------:R-:W2:Y:S02]  /*9640*/  @!P0 SYNCS.PHASECHK.TRANS64 P0, [R0+URZ], R3 ;  /* 0x00000003000085a7 */ /* 0x000ea400080010ff */
[----:B--2---:R-:W-:Y:S05]  /*9650*/  @!P0 BRA `(.L_x_211) ;  /* 0xfffffffc00f08947 */ /* 0x004fea000383ffff */
[----:B------:R-:W-:Y:S05]  /*9660*/  BRA `(.L_x_212) ;  /* 0xffffffa400e07947 */ /* 0x000fea000383ffff */
.L_x_72:
[----:B------:R-:W-:-:S07]  /*9670*/  MOV R0, UR5 ;  /* 0x0000000500007c02 */ /* 0x000fce0008000f00 */
.L_x_213:
[----:B-1----:R1:W2:Y:S02]  /*9680*/  SYNCS.PHASECHK.TRANS64.TRYWAIT P0, [R0+URZ], R3 ;  /* 0x00000003000075a7 */ /* 0x0022a400080011ff */
[----:B--2---:R-:W-:Y:S05]  /*9690*/  @!P0 NANOSLEEP.SYNCS 0x989680 ;  /* 0x009896800000895d */ /* 0x004fea0003900000 */
[----:B------:R-:W2:Y:S02]  /*96a0*/  @!P0 SYNCS.PHASECHK.TRANS64 P0, [R0+URZ], R3 ;  /* 0x00000003000085a7 */ /* 0x000ea400080010ff */
[----:B--2---:R-:W-:Y:S05]  /*96b0*/  @!P0 BRA `(.L_x_213) ;  /* 0xfffffffc00f08947 */ /* 0x004fea000383ffff */
[----:B------:R-:W-:Y:S05]  /*96c0*/  BRA `(.L_x_214) ;  /* 0xffffffa400ec7947 */ /* 0x000fea000383ffff */
.L_x_73:
[----:B------:R-:W-:-:S07]  /*96d0*/  MOV R0, UR5 ;  /* 0x0000000500007c02 */ /* 0x000fce0008000f00 */
.L_x_215:
[----:B-1----:R1:W2:Y:S02]  /*96e0*/  SYNCS.PHASECHK.TRANS64.TRYWAIT P0, [R0+URZ], R3 ;  /* 0x00000003000075a7 */ /* 0x0022a400080011ff */
[----:B--2---:R-:W-:Y:S05]  /*96f0*/  @!P0 NANOSLEEP.SYNCS 0x989680 ;  /* 0x009896800000895d */ /* 0x004fea0003900000 */
[----:B------:R-:W2:Y:S02]  /*9700*/  @!P0 SYNCS.PHASECHK.TRANS64 P0, [R0+URZ], R3 ;  /* 0x00000003000085a7 */ /* 0x000ea400080010ff */
[----:B--2---:R-:W-:Y:S05]  /*9710*/  @!P0 BRA `(.L_x_215) ;  /* 0xfffffffc00f08947 */ /* 0x004fea000383ffff */
[----:B------:R-:W-:Y:S05]  /*9720*/  BRA `(.L_x_216) ;  /* 0xffffffa400f87947 */ /* 0x000fea000383ffff */
.L_x_74:
[----:B------:R-:W-:-:S07]  /*9730*/  MOV R0, UR5 ;  /* 0x0000000500007c02 */ /* 0x000fce0008000f00 */
.L_x_217:
[----:B-1----:R1:W2:Y:S02]  /*9740*/  SYNCS.PHASECHK.TRANS64.TRYWAIT P0, [R0+URZ], R3 ;  /* 0x00000003000075a7 */ /* 0x0022a400080011ff */
[----:B--2---:R-:W-:Y:S05]  /*9750*/  @!P0 NANOSLEEP.SYNCS 0x989680 ;  /* 0x009896800000895d */ /* 0x004fea0003900000 */
[----:B------:R-:W2:Y:S02]  /*9760*/  @!P0 SYNCS.PHASECHK.TRANS64 P0, [R0+URZ], R3 ;  /* 0x00000003000085a7 */ /* 0x000ea400080010ff */
[----:B--2---:R-:W-:Y:S05]  /*9770*/  @!P0 BRA `(.L_x_217) ;  /* 0xfffffffc00f08947 */ /* 0x004fea000383ffff */
[----:B------:R-:W-:Y:S05]  /*9780*/  BRA `(.L_x_218) ;  /* 0xffffffa800047947 */ /* 0x000fea000383ffff */
.L_x_75:
[----:B------:R-:W-:-:S07]  /*9790*/  MOV R0, UR5 ;  /* 0x0000000500007c02 */ /* 0x000fce0008000f00 */
.L_x_219:
[----:B-1----:R1:W2:Y:S02]  /*97a0*/  SYNCS.PHASECHK.TRANS64.TRYWAIT P0, [R0+URZ], R3 ;  /* 0x00000003000075a7 */ /* 0x0022a400080011ff */
[----:B--2---:R-:W-:Y:S05]  /*97b0*/  @!P0 NANOSLEEP.SYNCS 0x989680 ;  /* 0x009896800000895d */ /* 0x004fea0003900000 */
[----:B------:R-:W2:Y:S02]  /*97c0*/  @!P0 SYNCS.PHASECHK.TRANS64 P0, [R0+URZ], R3 ;  /* 0x00000003000085a7 */ /* 0x000ea400080010ff */
[----:B--2---:R-:W-:Y:S05]  /*97d0*/  @!P0 BRA `(.L_x_219) ;  /* 0xfffffffc00f08947 */ /* 0x004fea000383ffff */
[----:B------:R-:W-:Y:S05]  /*97e0*/  BRA `(.L_x_220) ;  /* 0xffffffa800107947 */ /* 0x000fea000383ffff */
.L_x_76:
[----:B------:R-:W-:-:S07]  /*97f0*/  MOV R0, UR5 ;  /* 0x0000000500007c02 */ /* 0x000fce0008000f00 */
.L_x_221:
[----:B-1----:R1:W2:Y:S02]  /*9800*/  SYNCS.PHASECHK.TRANS64.TRYWAIT P0, [R0+URZ], R3 ;  /* 0x00000003000075a7 */ /* 0x0022a400080011ff */
[----:B--2---:R-:W-:Y:S05]  /*9810*/  @!P0 NANOSLEEP.SYNCS 0x989680 ;  /* 0x009896800000895d */ /* 0x004fea0003900000 */
[----:B------:R-:W2:Y:S02]  /*9820*/  @!P0 SYNCS.PHASECHK.TRANS64 P0, [R0+URZ], R3 ;  /* 0x00000003000085a7 */ /* 0x000ea400080010ff */
[----:B--2---:R-:W-:Y:S05]  /*9830*/  @!P0 BRA `(.L_x_221) ;  /* 0xfffffffc00f08947 */ /* 0x004fea000383ffff */
[----:B------:R-:W-:Y:S05]  /*9840*/  BRA `(.L_x_222) ;  /* 0xffffffa8001c7947 */ /* 0x000fea000383ffff */
.L_x_77:
[----:B------:R-:W-:-:S07]  /*9850*/  MOV R0, UR5 ;  /* 0x0000000500007c02 */ /* 0x000fce0008000f00 */
.L_x_223:
[----:B-1----:R1:W2:Y:S02]  /*9860*/  SYNCS.PHASECHK.TRANS64.TRYWAIT P0, [R0+URZ], R3 ;  /* 0x00000003000075a7 */ /* 0x0022a400080011ff */
[----:B--2---:R-:W-:Y:S05]  /*9870*/  @!P0 NANOSLEEP.SYNCS 0x989680 ;  /* 0x009896800000895d */ /* 0x004fea0003900000 */
[----:B------:R-:W2:Y:S02]  /*9880*/  @!P0 SYNCS.PHASECHK.TRANS64 P0, [R0+URZ], R3 ;  /* 0x00000003000085a7 */ /* 0x000ea400080010ff */
[----:B--2---:R-:W-:Y:S05]  /*9890*/  @!P0 BRA `(.L_x_223) ;  /* 0xfffffffc00f08947 */ /* 0x004fea000383ffff */
[----:B------:R-:W-:Y:S05]  /*98a0*/  BRA `(.L_x_224) ;  /* 0xffffffa800287947 */ /* 0x000fea000383ffff */
.L_x_78:
[----:B------:R-:W-:-:S07]  /*98b0*/  MOV R0, UR5 ;  /* 0x0000000500007c02 */ /* 0x000fce0008000f00 */
.L_x_225:
[----:B-1----:R1:W2:Y:S02]  /*98c0*/  SYNCS.PHASECHK.TRANS64.TRYWAIT P0, [R0+URZ], R3 ;  /* 0x00000003000075a7 */ /* 0x0022a400080011ff */
[----:B--2---:R-:W-:Y:S05]  /*98d0*/  @!P0 NANOSLEEP.SYNCS 0x989680 ;  /* 0x009896800000895d */ /* 0x004fea0003900000 */
[----:B------:R-:W2:Y:S02]  /*98e0*/  @!P0 SYNCS.PHASECHK.TRANS64 P0, [R0+URZ], R3 ;  /* 0x00000003000085a7 */ /* 0x000ea400080010ff */
[----:B--2---:R-:W-:Y:S05]  /*98f0*/  @!P0 BRA `(.L_x_225) ;  /* 0xfffffffc00f08947 */ /* 0x004fea000383ffff */
[----:B------:R-:W-:Y:S05]  /*9900*/  BRA `(.L_x_226) ;  /* 0xffffffa800347947 */ /* 0x000fea000383ffff */
.L_x_79:
[----:B------:R-:W-:-:S07]  /*9910*/  MOV R0, UR5 ;  /* 0x0000000500007c02 */ /* 0x000fce0008000f00 */
.L_x_227:
[----:B-1----:R1:W2:Y:S02]  /*9920*/  SYNCS.PHASECHK.TRANS64.TRYWAIT P0, [R0+URZ], R3 ;  /* 0x00000003000075a7 */ /* 0x0022a400080011ff */
[----:B--2---:R-:W-:Y:S05]  /*9930*/  @!P0 NANOSLEEP.SYNCS 0x989680 ;  /* 0x009896800000895d */ /* 0x004fea0003900000 */
[----:B------:R-:W2:Y:S02]  /*9940*/  @!P0 SYNCS.PHASECHK.TRANS64 P0, [R0+URZ], R3 ;  /* 0x00000003000085a7 */ /* 0x000ea400080010ff */
[----:B--2---:R-:W-:Y:S05]  /*9950*/  @!P0 BRA `(.L_x_227) ;  /* 0xfffffffc00f08947 */ /* 0x004fea000383ffff */
[----:B------:R-:W-:Y:S05]  /*9960*/  BRA `(.L_x_228) ;  /* 0xffffffa800407947 */ /* 0x000fea000383ffff */
.L_x_80:
[----:B------:R-:W-:-:S07]  /*9970*/  MOV R0, UR5 ;  /* 0x0000000500007c02 */ /* 0x000fce0008000f00 */
.L_x_229:
[----:B-1----:R1:W2:Y:S02]  /*9980*/  SYNCS.PHASECHK.TRANS64.TRYWAIT P0, [R0+URZ], R3 ;  /* 0x00000003000075a7 */ /* 0x0022a400080011ff */
[----:B--2---:R-:W-:Y:S05]  /*9990*/  @!P0 NANOSLEEP.SYNCS 0x989680 ;  /* 0x009896800000895d */ /* 0x004fea0003900000 */
[----:B------:R-:W2:Y:S02]  /*99a0*/  @!P0 SYNCS.PHASECHK.TRANS64 P0, [R0+URZ], R3 ;  /* 0x00000003000085a7 */ /* 0x000ea400080010ff */
[----:B--2---:R-:W-:Y:S05]  /*99b0*/  @!P0 BRA `(.L_x_229) ;  /* 0xfffffffc00f08947 */ /* 0x004fea000383ffff */
[----:B------:R-:W-:Y:S05]  /*99c0*/  BRA `(.L_x_230) ;  /* 0xffffffa8004c7947 */ /* 0x000fea000383ffff */
.L_x_81:
[----:B------:R-:W-:-:S07]  /*99d0*/  MOV R0, UR5 ;  /* 0x0000000500007c02 */ /* 0x000fce0008000f00 */
.L_x_231:
[----:B-1----:R1:W2:Y:S02]  /*99e0*/  SYNCS.PHASECHK.TRANS64.TRYWAIT P0, [R0+URZ], R3 ;  /* 0x00000003000075a7 */ /* 0x0022a400080011ff */
[----:B--2---:R-:W-:Y:S05]  /*99f0*/  @!P0 NANOSLEEP.SYNCS 0x989680 ;  /* 0x009896800000895d */ /* 0x004fea0003900000 */
[----:B------:R-:W2:Y:S02]  /*9a00*/  @!P0 SYNCS.PHASECHK.TRANS64 P0, [R0+URZ], R3 ;  /* 0x00000003000085a7 */ /* 0x000ea400080010ff */
[----:B--2---:R-:W-:Y:S05]  /*9a10*/  @!P0 BRA `(.L_x_231) ;  /* 0xfffffffc00f08947 */ /* 0x004fea000383ffff */
[----:B------:R-:W-:Y:S05]  /*9a20*/  BRA `(.L_x_232) ;  /* 0xffffffa800587947 */ /* 0x000fea000383ffff */
.L_x_82:
[----:B------:R-:W-:-:S07]  /*9a30*/  MOV R0, UR5 ;  /* 0x0000000500007c02 */ /* 0x000fce0008000f00 */
.L_x_233:
[----:B-1----:R1:W2:Y:S02]  /*9a40*/  SYNCS.PHASECHK.TRANS64.TRYWAIT P0, [R0+URZ], R3 ;  /* 0x00000003000075a7 */ /* 0x0022a400080011ff */
[----:B--2---:R-:W-:Y:S05]  /*9a50*/  @!P0 NANOSLEEP.SYNCS 0x989680 ;  /* 0x009896800000895d */ /* 0x004fea0003900000 */
[----:B------:R-:W2:Y:S02]  /*9a60*/  @!P0 SYNCS.PHASECHK.TRANS64 P0, [R0+URZ], R3 ;  /* 0x00000003000085a7 */ /* 0x000ea400080010ff */
[----:B--2---:R-:W-:Y:S05]  /*9a70*/  @!P0 BRA `(.L_x_233) ;  /* 0xfffffffc00f08947 */ /* 0x004fea000383ffff */
[----:B------:R-:W-:Y:S05]  /*9a80*/  BRA `(.L_x_234) ;  /* 0xffffffa800647947 */ /* 0x000fea000383ffff */
.L_x_83:
[----:B------:R-:W-:-:S07]  /*9a90*/  MOV R0, UR5 ;  /* 0x0000000500007c02 */ /* 0x000fce0008000f00 */
.L_x_235:
[----:B-1----:R1:W2:Y:S02]  /*9aa0*/  SYNCS.PHASECHK.TRANS64.TRYWAIT P0, [R0+URZ], R3 ;  /* 0x00000003000075a7 */ /* 0x0022a400080011ff */
[----:B--2---:R-:W-:Y:S05]  /*9ab0*/  @!P0 NANOSLEEP.SYNCS 0x989680 ;  /* 0x009896800000895d */ /* 0x004fea0003900000 */
[----:B------:R-:W2:Y:S02]  /*9ac0*/  @!P0 SYNCS.PHASECHK.TRANS64 P0, [R0+URZ], R3 ;  /* 0x00000003000085a7 */ /* 0x000ea400080010ff */
[----:B--2---:R-:W-:Y:S05]  /*9ad0*/  @!P0 BRA `(.L_x_235) ;  /* 0xfffffffc00f08947 */ /* 0x004fea000383ffff */
[----:B------:R-:W-:Y:S05]  /*9ae0*/  BRA `(.L_x_236) ;  /* 0xffffffa800707947 */ /* 0x000fea000383ffff */
.L_x_84:
[----:B------:R-:W-:-:S07]  /*9af0*/  MOV R0, UR5 ;  /* 0x0000000500007c02 */ /* 0x000fce0008000f00 */
.L_x_237:
[----:B-1----:R1:W2:Y:S02]  /*9b00*/  SYNCS.PHASECHK.TRANS64.TRYWAIT P0, [R0+URZ], R3 ;  /* 0x00000003000075a7 */ /* 0x0022a400080011ff */
[----:B--2---:R-:W-:Y:S05]  /*9b10*/  @!P0 NANOSLEEP.SYNCS 0x989680 ;  /* 0x009896800000895d */ /* 0x004fea0003900000 */
[----:B------:R-:W2:Y:S02]  /*9b20*/  @!P0 SYNCS.PHASECHK.TRANS64 P0, [R0+URZ], R3 ;  /* 0x00000003000085a7 */ /* 0x000ea400080010ff */
[----:B--2---:R-:W-:Y:S05]  /*9b30*/  @!P0 BRA `(.L_x_237) ;  /* 0xfffffffc00f08947 */ /* 0x004fea000383ffff */
[----:B------:R-:W-:Y:S05]  /*9b40*/  BRA `(.L_x_238) ;  /* 0xffffffa8007c7947 */ /* 0x000fea000383ffff */
.L_x_85:
[----:B------:R-:W-:-:S07]  /*9b50*/  MOV R0, UR5 ;  /* 0x0000000500007c02 */ /* 0x000fce0008000f00 */
.L_x_239:
[----:B-1----:R1:W2:Y:S02]  /*9b60*/  SYNCS.PHASECHK.TRANS64.TRYWAIT P0, [R0+URZ], R3 ;  /* 0x00000003000075a7 */ /* 0x0022a400080011ff */
[----:B--2---:R-:W-:Y:S05]  /*9b70*/  @!P0 NANOSLEEP.SYNCS 0x989680 ;  /* 0x009896800000895d */ /* 0x004fea0003900000 */
[----:B------:R-:W2:Y:S02]  /*9b80*/  @!P0 SYNCS.PHASECHK.TRANS64 P0, [R0+URZ], R3 ;  /* 0x00000003000085a7 */ /* 0x000ea400080010ff */
[----:B--2---:R-:W-:Y:S05]  /*9b90*/  @!P0 BRA `(.L_x_239) ;  /* 0xfffffffc00f08947 */ /* 0x004fea000383ffff */
[----:B------:R-:W-:Y:S05]  /*9ba0*/  BRA `(.L_x_240) ;  /* 0xffffffa800887947 */ /* 0x000fea000383ffff */
.L_x_86:
[----:B------:R-:W-:-:S07]  /*9bb0*/  MOV R0, UR5 ;  /* 0x0000000500007c02 */ /* 0x000fce0008000f00 */
.L_x_241:
[----:B-1----:R1:W2:Y:S02]  /*9bc0*/  SYNCS.PHASECHK.TRANS64.TRYWAIT P0, [R0+URZ], R3 ;  /* 0x00000003000075a7 */ /* 0x0022a400080011ff */
[----:B--2---:R-:W-:Y:S05]  /*9bd0*/  @!P0 NANOSLEEP.SYNCS 0x989680 ;  /* 0x009896800000895d */ /* 0x004fea0003900000 */
[----:B------:R-:W2:Y:S02]  /*9be0*/  @!P0 SYNCS.PHASECHK.TRANS64 P0, [R0+URZ], R3 ;  /* 0x00000003000085a7 */ /* 0x000ea400080010ff */
[----:B--2---:R-:W-:Y:S05]  /*9bf0*/  @!P0 BRA `(.L_x_241) ;  /* 0xfffffffc00f08947 */ /* 0x004fea000383ffff */
[----:B------:R-:W-:Y:S05]  /*9c00*/  BRA `(.L_x_242) ;  /* 0xffffffa800947947 */ /* 0x000fea000383ffff */
.L_x_87:
[----:B------:R-:W-:-:S07]  /*9c10*/  MOV R0, UR5 ;  /* 0x0000000500007c02 */ /* 0x000fce0008000f00 */
.L_x_243:
[----:B-1----:R1:W2:Y:S02]  /*9c20*/  SYNCS.PHASECHK.TRANS64.TRYWAIT P0, [R0+URZ], R3 ;  /* 0x00000003000075a7 */ /* 0x0022a400080011ff */
[----:B--2---:R-:W-:Y:S05]  /*9c30*/  @!P0 NANOSLEEP.SYNCS 0x989680 ;  /* 0x009896800000895d */ /* 0x004fea0003900000 */
[----:B------:R-:W2:Y:S02]  /*9c40*/  @!P0 SYNCS.PHASECHK.TRANS64 P0, [R0+URZ], R3 ;  /* 0x00000003000085a7 */ /* 0x000ea400080010ff */
[----:B--2---:R-:W-:Y:S05]  /*9c50*/  @!P0 BRA `(.L_x_243) ;  /* 0xfffffffc00f08947 */ /* 0x004fea000383ffff */
[----:B------:R-:W-:Y:S05]  /*9c60*/  BRA `(.L_x_244) ;  /* 0xffffffa800a07947 */ /* 0x000fea000383ffff */
.L_x_88:
[----:B------:R-:W-:-:S07]  /*9c70*/  MOV R0, UR5 ;  /* 0x0000000500007c02 */ /* 0x000fce0008000f00 */
.L_x_245:
[----:B-1----:R1:W2:Y:S02]  /*9c80*/  SYNCS.PHASECHK.TRANS64.TRYWAIT P0, [R0+URZ], R3 ;  /* 0x00000003000075a7 */ /* 0x0022a400080011ff */
[----:B--2---:R-:W-:Y:S05]  /*9c90*/  @!P0 NANOSLEEP.SYNCS 0x989680 ;  /* 0x009896800000895d */ /* 0x004fea0003900000 */
[----:B------:R-:W2:Y:S02]  /*9ca0*/  @!P0 SYNCS.PHASECHK.TRANS64 P0, [R0+URZ], R3 ;  /* 0x00000003000085a7 */ /* 0x000ea400080010ff */
[----:B--2---:R-:W-:Y:S05]  /*9cb0*/  @!P0 BRA `(.L_x_245) ;  /* 0xfffffffc00f08947 */ /* 0x004fea000383ffff */
[----:B------:R-:W-:Y:S05]  /*9cc0*/  BRA `(.L_x_246) ;  /* 0xffffffa800ac7947 */ /* 0x000fea000383ffff */
.L_x_89:
[----:B------:R-:W-:-:S07]  /*9cd0*/  MOV R0, UR5 ;  /* 0x0000000500007c02 */ /* 0x000fce0008000f00 */
.L_x_247:
[----:B-1----:R1:W2:Y:S02]  /*9ce0*/  SYNCS.PHASECHK.TRANS64.TRYWAIT P0, [R0+URZ], R3 ;  /* 0x00000003000075a7 */ /* 0x0022a400080011ff */
[----:B--2---:R-:W-:Y:S05]  /*9cf0*/  @!P0 NANOSLEEP.SYNCS 0x989680 ;  /* 0x009896800000895d */ /* 0x004fea0003900000 */
[----:B------:R-:W2:Y:S02]  /*9d00*/  @!P0 SYNCS.PHASECHK.TRANS64 P0, [R0+URZ], R3 ;  /* 0x00000003000085a7 */ /* 0x000ea400080010ff */
[----:B--2---:R-:W-:Y:S05]  /*9d10*/  @!P0 BRA `(.L_x_247) ;  /* 0xfffffffc00f08947 */ /* 0x004fea000383ffff */
[----:B------:R-:W-:Y:S05]  /*9d20*/  BRA `(.L_x_248) ;  /* 0xffffffa800b87947 */ /* 0x000fea000383ffff */
.L_x_90:
[----:B------:R-:W-:-:S07]  /*9d30*/  MOV R0, UR5 ;  /* 0x0000000500007c02 */ /* 0x000fce0008000f00 */
.L_x_249:
[----:B-1----:R1:W2:Y:S02]  /*9d40*/  SYNCS.PHASECHK.TRANS64.TRYWAIT P0, [R0+URZ], R3 ;  /* 0x00000003000075a7 */ /* 0x0022a400080011ff */
[----:B--2---:R-:W-:Y:S05]  /*9d50*/  @!P0 NANOSLEEP.SYNCS 0x989680 ;  /* 0x009896800000895d */ /* 0x004fea0003900000 */
[----:B------:R-:W2:Y:S02]  /*9d60*/  @!P0 SYNCS.PHASECHK.TRANS64 P0, [R0+URZ], R3 ;  /* 0x00000003000085a7 */ /* 0x000ea400080010ff */
[----:B--2---:R-:W-:Y:S05]  /*9d70*/  @!P0 BRA `(.L_x_249) ;  /* 0xfffffffc00f08947 */ /* 0x004fea000383ffff */
[----:B------:R-:W-:Y:S05]  /*9d80*/  BRA `(.L_x_250) ;  /* 0xffffffa800c47947 */ /* 0x000fea000383ffff */
.L_x_91:
[----:B------:R-:W-:-:S07]  /*9d90*/  MOV R0, UR5 ;  /* 0x0000000500007c02 */ /* 0x000fce0008000f00 */
.L_x_251:
[----:B-1----:R1:W2:Y:S02]  /*9da0*/  SYNCS.PHASECHK.TRANS64.TRYWAIT P0, [R0+URZ], R3 ;  /* 0x00000003000075a7 */ /* 0x0022a400080011ff */
[----:B--2---:R-:W-:Y:S05]  /*9db0*/  @!P0 NANOSLEEP.SYNCS 0x989680 ;  /* 0x009896800000895d */ /* 0x004fea0003900000 */
[----:B------:R-:W2:Y:S02]  /*9dc0*/  @!P0 SYNCS.PHASECHK.TRANS64 P0, [R0+URZ], R3 ;  /* 0x00000003000085a7 */ /* 0x000ea400080010ff */
[----:B--2---:R-:W-:Y:S05]  /*9dd0*/  @!P0 BRA `(.L_x_251) ;  /* 0xfffffffc00f08947 */ /* 0x004fea000383ffff */
[----:B------:R-:W-:Y:S05]  /*9de0*/  BRA `(.L_x_252) ;  /* 0xffffffa800d07947 */ /* 0x000fea000383ffff */
.L_x_92:
[----:B------:R-:W-:-:S07]  /*9df0*/  MOV R0, UR5 ;  /* 0x0000000500007c02 */ /* 0x000fce0008000f00 */
.L_x_253:
[----:B-1----:R1:W2:Y:S02]  /*9e00*/  SYNCS.PHASECHK.TRANS64.TRYWAIT P0, [R0+URZ], R3 ;  /* 0x00000003000075a7 */ /* 0x0022a400080011ff */
[----:B--2---:R-:W-:Y:S05]  /*9e10*/  @!P0 NANOSLEEP.SYNCS 0x989680 ;  /* 0x009896800000895d */ /* 0x004fea0003900000 */
[----:B------:R-:W2:Y:S02]  /*9e20*/  @!P0 SYNCS.PHASECHK.TRANS64 P0, [R0+URZ], R3 ;  /* 0x00000003000085a7 */ /* 0x000ea400080010ff */
[----:B--2---:R-:W-:Y:S05]  /*9e30*/  @!P0 BRA `(.L_x_253) ;  /* 0xfffffffc00f08947 */ /* 0x004fea000383ffff */
[----:B------:R-:W-:Y:S05]  /*9e40*/  BRA `(.L_x_254) ;  /* 0xffffffa800dc7947 */ /* 0x000fea000383ffff */
.L_x_93:
[----:B------:R-:W-:-:S07]  /*9e50*/  MOV R0, UR5 ;  /* 0x0000000500007c02 */ /* 0x000fce0008000f00 */
.L_x_255:
[----:B-1----:R1:W2:Y:S02]  /*9e60*/  SYNCS.PHASECHK.TRANS64.TRYWAIT P0, [R0+URZ], R3 ;  /* 0x00000003000075a7 */ /* 0x0022a400080011ff */
[----:B--2---:R-:W-:Y:S05]  /*9e70*/  @!P0 NANOSLEEP.SYNCS 0x989680 ;  /* 0x009896800000895d */ /* 0x004fea0003900000 */
[----:B------:R-:W2:Y:S02]  /*9e80*/  @!P0 SYNCS.PHASECHK.TRANS64 P0, [R0+URZ], R3 ;  /* 0x00000003000085a7 */ /* 0x000ea400080010ff */
[----:B--2---:R-:W-:Y:S05]  /*9e90*/  @!P0 BRA `(.L_x_255) ;  /* 0xfffffffc00f08947 */ /* 0x004fea000383ffff */
[----:B------:R-:W-:Y:S05]  /*9ea0*/  BRA `(.L_x_256) ;  /* 0xffffffa800e87947 */ /* 0x000fea000383ffff */
.L_x_94:
[----:B------:R-:W-:-:S07]  /*9eb0*/  MOV R0, UR5 ;  /* 0x0000000500007c02 */ /* 0x000fce0008000f00 */
.L_x_257:
[----:B-1----:R1:W2:Y:S02]  /*9ec0*/  SYNCS.PHASECHK.TRANS64.TRYWAIT P0, [R0+URZ], R3 ;  /* 0x00000003000075a7 */ /* 0x0022a400080011ff */
[----:B--2---:R-:W-:Y:S05]  /*9ed0*/  @!P0 NANOSLEEP.SYNCS 0x989680 ;  /* 0x009896800000895d */ /* 0x004fea0003900000 */
[----:B------:R-:W2:Y:S02]  /*9ee0*/  @!P0 SYNCS.PHASECHK.TRANS64 P0, [R0+URZ], R3 ;  /* 0x00000003000085a7 */ /* 0x000ea400080010ff */
[----:B--2---:R-:W-:Y:S05]  /*9ef0*/  @!P0 BRA `(.L_x_257) ;  /* 0xfffffffc00f08947 */ /* 0x004fea000383ffff */
[----:B------:R-:W-:Y:S05]  /*9f00*/  BRA `(.L_x_258) ;  /* 0xffffffa800f47947 */ /* 0x000fea000383ffff */
.L_x_95:
[----:B------:R-:W-:-:S07]  /*9f10*/  MOV R0, UR5 ;  /* 0x0000000500007c02 */ /* 0x000fce0008000f00 */
.L_x_259:
[----:B-1----:R1:W2:Y:S02]  /*9f20*/  SYNCS.PHASECHK.TRANS64.TRYWAIT P0, [R0+URZ], R3 ;  /* 0x00000003000075a7 */ /* 0x0022a400080011ff */
[----:B--2---:R-:W-:Y:S05]  /*9f30*/  @!P0 NANOSLEEP.SYNCS 0x989680 ;  /* 0x009896800000895d */ /* 0x004fea0003900000 */
[----:B------:R-:W2:Y:S02]  /*9f40*/  @!P0 SYNCS.PHASECHK.TRANS64 P0, [R0+URZ], R3 ;  /* 0x00000003000085a7 */ /* 0x000ea400080010ff */
[----:B--2---:R-:W-:Y:S05]  /*9f50*/  @!P0 BRA `(.L_x_259) ;  /* 0xfffffffc00f08947 */ /* 0x004fea000383ffff */
[----:B------:R-:W-:Y:S05]  /*9f60*/  BRA `(.L_x_260) ;  /* 0xffffffac00007947 */ /* 0x000fea000383ffff */
.L_x_96:
[----:B------:R-:W-:-:S07]  /*9f70*/  MOV R0, UR5 ;  /* 0x0000000500007c02 */ /* 0x000fce0008000f00 */
.L_x_261:
[----:B-1----:R1:W2:Y:S02]  /*9f80*/  SYNCS.PHASECHK.TRANS64.TRYWAIT P0, [R0+URZ], R3 ;  /* 0x00000003000075a7 */ /* 0x0022a400080011ff */
[----:B--2---:R-:W-:Y:S05]  /*9f90*/  @!P0 NANOSLEEP.SYNCS 0x989680 ;  /* 0x009896800000895d */ /* 0x004fea0003900000 */
[----:B------:R-:W2:Y:S02]  /*9fa0*/  @!P0 SYNCS.PHASECHK.TRANS64 P0, [R0+URZ], R3 ;  /* 0x00000003000085a7 */ /* 0x000ea400080010ff */
[----:B--2---:R-:W-:Y:S05]  /*9fb0*/  @!P0 BRA `(.L_x_261) ;  /* 0xfffffffc00f08947 */ /* 0x004fea000383ffff */
[----:B------:R-:W-:Y:S05]  /*9fc0*/  BRA `(.L_x_262) ;  /* 0xffffffac000c7947 */ /* 0x000fea000383ffff */
.L_x_99:
[----:B--2---:R2:W3:Y:S02]  /*9fd0*/  SYNCS.PHASECHK.TRANS64.TRYWAIT P0, [R2+URZ+0x3e0], R4 ;  /* 0x0003e004020075a7 */ /* 0x0044e400080011ff */
[----:B---3--:R-:W-:Y:S05]  /*9fe0*/  @!P0 NANOSLEEP.SYNCS 0x989680 ;  /* 0x009896800000895d */ /* 0x008fea0003900000 */
[----:B------:R-:W3:Y:S02]  /*9ff0*/  @!P0 SYNCS.PHASECHK.TRANS64 P0, [R2+URZ+0x3e0], R4 ;  /* 0x0003e004020085a7 */ /* 0x000ee400080010ff */
[----:B---3--:R-:W-:Y:S05]  /*a000*/  @!P0 BRA `(.L_x_99) ;  /* 0xfffffffc00f08947 */ /* 0x008fea000383ffff */
[----:B------:R-:W-:Y:S05]  /*a010*/  BRA `(.L_x_263) ;  /* 0xffffffac00687947 */ /* 0x000fea000383ffff */
.L_x_100:
[----:B------:R-:W-:-:S07]  /*a020*/  MOV R2, UR4 ;  /* 0x0000000400027c02 */ /* 0x000fce0008000f00 */
.L_x_264:
[----:B--2---:R2:W3:Y:S02]  /*a030*/  SYNCS.PHASECHK.TRANS64.TRYWAIT P0, [R2+URZ+0x390], R5 ;  /* 0x00039005020075a7 */ /* 0x0044e400080011ff */
[----:B---3--:R-:W-:Y:S05]  /*a040*/  @!P0 NANOSLEEP.SYNCS 0x989680 ;  /* 0x009896800000895d */ /* 0x008fea0003900000 */
[----:B------:R-:W3:Y:S02]  /*a050*/  @!P0 SYNCS.PHASECHK.TRANS64 P0, [R2+URZ+0x390], R5 ;  /* 0x00039005020085a7 */ /* 0x000ee400080010ff */
[----:B---3--:R-:W-:Y:S05]  /*a060*/  @!P0 BRA `(.L_x_264) ;  /* 0xfffffffc00f08947 */ /* 0x008fea000383ffff */
[----:B------:R-:W-:Y:S05]  /*a070*/  BRA `(.L_x_265) ;  /* 0xffffffac00787947 */ /* 0x000fea000383ffff */
.L_x_101:
[----:B--2---:R2:W3:Y:S02]  /*a080*/  SYNCS.PHASECHK.TRANS64.TRYWAIT P1, [R2+URZ+0x380], R4 ;  /* 0x00038004020075a7 */ /* 0x0044e400080211ff */
[----:B---3--:R-:W-:Y:S05]  /*a090*/  @!P1 NANOSLEEP.SYNCS 0x989680 ;  /* 0x009896800000995d */ /* 0x008fea0003900000 */
[----:B------:R-:W3:Y:S02]  /*a0a0*/  @!P1 SYNCS.PHASECHK.TRANS64 P1, [R2+URZ+0x380], R4 ;  /* 0x00038004020095a7 */ /* 0x000ee400080210ff */
[----:B---3--:R-:W-:Y:S05]  /*a0b0*/  @!P1 BRA `(.L_x_101) ;  /* 0xfffffffc00f09947 */ /* 0x008fea000383ffff */
[----:B------:R-:W-:Y:S05]  /*a0c0*/  BRA `(.L_x_266) ;  /* 0xffffffac00a87947 */ /* 0x000fea000383ffff */
.L_x_104:
[----:B------:R-:W-:-:S07]  /*a0d0*/  MOV R0, UR4 ;  /* 0x0000000400007c02 */ /* 0x000fce0008000f00 */
.L_x_267:
[----:B--2---:R2:W3:Y:S02]  /*a0e0*/  SYNCS.PHASECHK.TRANS64.TRYWAIT P0, [R0+URZ+0x390], R2 ;  /* 0x00039002000075a7 */ /* 0x0044e400080011ff */
[----:B---3--:R-:W-:Y:S05]  /*a0f0*/  @!P0 NANOSLEEP.SYNCS 0x989680 ;  /* 0x009896800000895d */ /* 0x008fea0003900000 */
[----:B------:R-:W3:Y:S02]  /*a100*/  @!P0 SYNCS.PHASECHK.TRANS64 P0, [R0+URZ+0x390], R2 ;  /* 0x00039002000085a7 */ /* 0x000ee400080010ff */
[----:B---3--:R-:W-:Y:S05]  /*a110*/  @!P0 BRA `(.L_x_267) ;  /* 0xfffffffc00f08947 */ /* 0x008fea000383ffff */
[----:B------:R-:W-:Y:S05]  /*a120*/  BRA `(.L_x_103) ;  /* 0xffffffac00fc7947 */ /* 0x000fea000383ffff */
.L_x_111:
[----:B-1----:R1:W2:Y:S02]  /*a130*/  SYNCS.PHASECHK.TRANS64.TRYWAIT P1, [R0+URZ+0x380], R2 ;  /* 0x00038002000075a7 */ /* 0x0022a400080211ff */
[----:B--2---:R-:W-:Y:S05]  /*a140*/  @!P1 NANOSLEEP.SYNCS 0x989680 ;  /* 0x009896800000995d */ /* 0x004fea0003900000 */
[----:B------:R-:W2:Y:S02]  /*a150*/  @!P1 SYNCS.PHASECHK.TRANS64 P1, [R0+URZ+0x380], R2 ;  /* 0x00038002000095a7 */ /* 0x000ea400080210ff */
[----:B--2---:R-:W-:Y:S05]  /*a160*/  @!P1 BRA `(.L_x_111) ;  /* 0xfffffffc00f09947 */ /* 0x004fea000383ffff */
[----:B------:R-:W-:Y:S05]  /*a170*/  BRA `(.L_x_268) ;  /* 0xffffffb400587947 */ /* 0x000fea000383ffff */
.L_x_112:
[----:B------:R-:W-:-:S07]  /*a180*/  MOV R2, UR19 ;  /* 0x0000001300027c02 */ /* 0x000fce0008000f00 */
.L_x_269:
[----:B-1----:R1:W2:Y:S02]  /*a190*/  SYNCS.PHASECHK.TRANS64.TRYWAIT P0, [R2+URZ+0x3c0], R0 ;  /* 0x0003c000020075a7 */ /* 0x0022a400080011ff */
[----:B--2---:R-:W-:Y:S05]  /*a1a0*/  @!P0 NANOSLEEP.SYNCS 0x989680 ;  /* 0x009896800000895d */ /* 0x004fea0003900000 */
[----:B------:R-:W2:Y:S02]  /*a1b0*/  @!P0 SYNCS.PHASECHK.TRANS64 P0, [R2+URZ+0x3c0], R0 ;  /* 0x0003c000020085a7 */ /* 0x000ea400080010ff */
[----:B--2---:R-:W-:Y:S05]  /*a1c0*/  @!P0 BRA `(.L_x_269) ;  /* 0xfffffffc00f08947 */ /* 0x004fea000383ffff */
[----:B------:R-:W-:Y:S05]  /*a1d0*/  BRA `(.L_x_270) ;  /* 0xffffffb4008c7947 */ /* 0x000fea000383ffff */
.L_x_115:
[----:B------:R-:W-:Y:S07]  /*a1e0*/  MOV R0, UR6 ;  /* 0x0000000600007c02 */ /* 0x000fee0008000f00 */
.L_x_271:
[----:B-1----:R1:W2:Y:S02]  /*a1f0*/  SYNCS.PHASECHK.TRANS64.TRYWAIT P0, [R0+URZ], R2 ;  /* 0x00000002000075a7 */ /* 0x0022a400080011ff */
[----:B--2---:R-:W-:Y:S05]  /*a200*/  @!P0 NANOSLEEP.SYNCS 0x989680 ;  /* 0x009896800000895d */ /* 0x004fea0003900000 */
[----:B------:R-:W2:Y:S02]  /*a210*/  @!P0 SYNCS.PHASECHK.TRANS64 P0, [R0+URZ], R2 ;  /* 0x00000002000085a7 */ /* 0x000ea400080010ff */
[----:B--2---:R-:W-:Y:S05]  /*a220*/  @!P0 BRA `(.L_x_271) ;  /* 0xfffffffc00f08947 */ /* 0x004fea000383ffff */
[----:B------:R-:W-:Y:S05]  /*a230*/  BRA `(.L_x_114) ;  /* 0xffffffb400c47947 */ /* 0x000fea000383ffff */
.L_x_118:
[----:B------:R-:W-:-:S07]  /*a240*/  MOV R0, UR4 ;  /* 0x0000000400007c02 */ /* 0x000fce0008000f00 */
.L_x_272:
[----:B--2---:R2:W4:Y:S02]  /*a250*/  SYNCS.PHASECHK.TRANS64.TRYWAIT P0, [R0+URZ], R2 ;  /* 0x00000002000075a7 */ /* 0x00452400080011ff */
[----:B----4-:R-:W-:Y:S05]  /*a260*/  @!P0 NANOSLEEP.SYNCS 0x989680 ;  /* 0x009896800000895d */ /* 0x010fea0003900000 */
[----:B------:R-:W4:Y:S02]  /*a270*/  @!P0 SYNCS.PHASECHK.TRANS64 P0, [R0+URZ], R2 ;  /* 0x00000002000085a7 */ /* 0x000f2400080010ff */
[----:B----4-:R-:W-:Y:S05]  /*a280*/  @!P0 BRA `(.L_x_272) ;  /* 0xfffffffc00f08947 */ /* 0x010fea000383ffff */
[----:B------:R-:W-:Y:S05]  /*a290*/  BRA `(.L_x_273) ;  /* 0xffffffb800647947 */ /* 0x000fea000383ffff */
.L_x_119:
[----:B------:R-:W-:-:S07]  /*a2a0*/  MOV R0, UR5 ;  /* 0x0000000500007c02 */ /* 0x000fce0008000f00 */
.L_x_274:
[----:B-1----:R1:W2:Y:S02]  /*a2b0*/  SYNCS.PHASECHK.TRANS64.TRYWAIT P0, [R0+URZ], R3 ;  /* 0x00000003000075a7 */ /* 0x0022a400080011ff */
[----:B--2---:R-:W-:Y:S05]  /*a2c0*/  @!P0 NANOSLEEP.SYNCS 0x989680 ;  /* 0x009896800000895d */ /* 0x004fea0003900000 */
[----:B------:R-:W2:Y:S02]  /*a2d0*/  @!P0 SYNCS.PHASECHK.TRANS64 P0, [R0+URZ], R3 ;  /* 0x00000003000085a7 */ /* 0x000ea400080010ff */
[----:B--2---:R-:W-:Y:S05]  /*a2e0*/  @!P0 BRA `(.L_x_274) ;  /* 0xfffffffc00f08947 */ /* 0x004fea000383ffff */
[----:B------:R-:W-:Y:S05]  /*a2f0*/  BRA `(.L_x_275) ;  /* 0xffffffb800707947 */ /* 0x000fea000383ffff */
.L_x_120:
[----:B------:R-:W-:-:S07]  /*a300*/  MOV R0, UR5 ;  /* 0x0000000500007c02 */ /* 0x000fce0008000f00 */
.L_x_276:
[----:B-1----:R1:W2:Y:S02]  /*a310*/  SYNCS.PHASECHK.TRANS64.TRYWAIT P0, [R0+URZ], R3 ;  /* 0x00000003000075a7 */ /* 0x0022a400080011ff */
[----:B--2---:R-:W-:Y:S05]  /*a320*/  @!P0 NANOSLEEP.SYNCS 0x989680 ;  /* 0x009896800000895d */ /* 0x004fea0003900000 */
[----:B------:R-:W2:Y:S02]  /*a330*/  @!P0 SYNCS.PHASECHK.TRANS64 P0, [R0+URZ], R3 ;  /* 0x00000003000085a7 */ /* 0x000ea400080010ff */
[----:B--2---:R-:W-:Y:S05]  /*a340*/  @!P0 BRA `(.L_x_276) ;  /* 0xfffffffc00f08947 */ /* 0x004fea000383ffff */
[----:B------:R-:W-:Y:S05]  /*a350*/  BRA `(.L_x_277) ;  /* 0xffffffb8007c7947 */ /* 0x000fea000383ffff */
.L_x_121:
[----:B-1----:R-:W-:-:S07]  /*a360*/  MOV R0, UR4 ;  /* 0x0000000400007c02 */ /* 0x002fce0008000f00 */
.L_x_278:
[----:B-1----:R1:W2:Y:S02]  /*a370*/  SYNCS.PHASECHK.TRANS64.TRYWAIT P0, [R0+URZ], R2 ;  /* 0x00000002000075a7 */ /* 0x0022a400080011ff */
[----:B--2---:R-:W-:Y:S05]  /*a380*/  @!P0 NANOSLEEP.SYNCS 0x989680 ;  /* 0x009896800000895d */ /* 0x004fea0003900000 */
[----:B------:R-:W2:Y:S02]  /*a390*/  @!P0 SYNCS.PHASECHK.TRANS64 P0, [R0+URZ], R2 ;  /* 0x00000002000085a7 */ /* 0x000ea400080010ff */
[----:B--2---:R-:W-:Y:S05]  /*a3a0*/  @!P0 BRA `(.L_x_278) ;  /* 0xfffffffc00f08947 */ /* 0x004fea000383ffff */
[----:B------:R-:W-:Y:S05]  /*a3b0*/  BRA `(.L_x_279) ;  /* 0xffffffb800887947 */ /* 0x000fea000383ffff */
.L_x_126:
[----:B---3--:R3:W4:Y:S02]  /*a3c0*/  SYNCS.PHASECHK.TRANS64.TRYWAIT P0, [R12+URZ+0x380], R0 ;  /* 0x000380000c0075a7 */ /* 0x00872400080011ff */
[----:B----4-:R-:W-:Y:S05]  /*a3d0*/  @!P0 NANOSLEEP.SYNCS 0x989680 ;  /* 0x009896800000895d */ /* 0x010fea0003900000 */
[----:B------:R-:W4:Y:S02]  /*a3e0*/  @!P0 SYNCS.PHASECHK.TRANS64 P0, [R12+URZ+0x380], R0 ;  /* 0x000380000c0085a7 */ /* 0x000f2400080010ff */
[----:B----4-:R-:W-:Y:S05]  /*a3f0*/  @!P0 BRA `(.L_x_126) ;  /* 0xfffffffc00f08947 */ /* 0x010fea000383ffff */
[----:B------:R-:W-:Y:S05]  /*a400*/  BRA `(.L_x_280) ;  /* 0xffffffbc009c7947 */ /* 0x000fea000383ffff */
.L_x_129:
[----:B-1----:R-:W-:Y:S07]  /*a410*/  MOV R0, UR17 ;  /* 0x0000001100007c02 */ /* 0x002fee0008000f00 */
.L_x_281:
[----:B-1----:R1:W3:Y:S02]  /*a420*/  SYNCS.PHASECHK.TRANS64.TRYWAIT P2, [R0+URZ+0x378], R8 ;  /* 0x00037808000075a7 */ /* 0x0022e400080411ff */
[----:B---3--:R-:W-:Y:S05]  /*a430*/  @!P2 NANOSLEEP.SYNCS 0x989680 ;  /* 0x009896800000a95d */ /* 0x008fea0003900000 */
[----:B------:R-:W3:Y:S02]  /*a440*/  @!P2 SYNCS.PHASECHK.TRANS64 P2, [R0+URZ+0x378], R8 ;  /* 0x000378080000a5a7 */ /* 0x000ee400080410ff */
[----:B---3--:R-:W-:Y:S05]  /*a450*/  @!P2 BRA `(.L_x_281) ;  /* 0xfffffffc00f0a947 */ /* 0x008fea000383ffff */
[----:B------:R-:W-:Y:S05]  /*a460*/  BRA `(.L_x_128) ;  /* 0xffffffc000fc7947 */ /* 0x000fea000383ffff */
.L_x_132:
[----:B-1----:R-:W-:Y:S07]  /*a470*/  MOV R0, UR17 ;  /* 0x0000001100007c02 */ /* 0x002fee0008000f00 */
.L_x_282:
[----:B-1----:R1:W3:Y:S02]  /*a480*/  SYNCS.PHASECHK.TRANS64.TRYWAIT P0, [R0+URZ+0x368], R6 ;  /* 0x00036806000075a7 */ /* 0x0022e400080011ff */
[----:B---3--:R-:W-:Y:S05]  /*a490*/  @!P0 NANOSLEEP.SYNCS 0x989680 ;  /* 0x009896800000895d */ /* 0x008fea0003900000 */
[----:B------:R-:W3:Y:S02]  /*a4a0*/  @!P0 SYNCS.PHASECHK.TRANS64 P0, [R0+URZ+0x368], R6 ;  /* 0x00036806000085a7 */ /* 0x000ee400080010ff */
[----:B---3--:R-:W-:Y:S05]  /*a4b0*/  @!P0 BRA `(.L_x_282) ;  /* 0xfffffffc00f08947 */ /* 0x008fea000383ffff */
[----:B------:R-:W-:Y:S05]  /*a4c0*/  BRA `(.L_x_283) ;  /* 0xffffffc4004c7947 */ /* 0x000fea000383ffff */
.L_x_135:
[----:B---3--:R3:W1:Y:S02]  /*a4d0*/  SYNCS.PHASECHK.TRANS64.TRYWAIT P0, [R3+URZ+0x380], R0 ;  /* 0x00038000030075a7 */ /* 0x00866400080011ff */
[----:B-1----:R-:W-:Y:S05]  /*a4e0*/  @!P0 NANOSLEEP.SYNCS 0x989680 ;  /* 0x009896800000895d */ /* 0x002fea0003900000 */
[----:B------:R-:W1:Y:S02]  /*a4f0*/  @!P0 SYNCS.PHASECHK.TRANS64 P0, [R3+URZ+0x380], R0 ;  /* 0x00038000030085a7 */ /* 0x000e6400080010ff */
[----:B-1----:R-:W-:Y:S05]  /*a500*/  @!P0 BRA `(.L_x_135) ;  /* 0xfffffffc00f08947 */ /* 0x002fea000383ffff */
[----:B------:R-:W-:Y:S05]  /*a510*/  BRA `(.L_x_284) ;  /* 0xffffffc800987947 */ /* 0x000fea000383ffff */
.L_x_146:
[----:B-1----:R-:W-:Y:S04]  /*a520*/  MOV R0, UR44 ;  /* 0x0000002c00007c02 */ /* 0x002fe80008000f00 */
[----:B------:R1:W2:Y:S03]  /*a530*/  SYNCS.PHASECHK.TRANS64.TRYWAIT P1, [R0+URZ+0x360], R4 ;  /* 0x00036004000075a7 */ /* 0x0002a600080211ff */
[----:B--2---:R-:W-:Y:S05]  /*a540*/  @!P1 NANOSLEEP.SYNCS 0x989680 ;  /* 0x009896800000995d */ /* 0x004fea0003900000 */
[----:B------:R-:W2:Y:S02]  /*a550*/  @!P1 SYNCS.PHASECHK.TRANS64 P1, [R0+URZ+0x360], R4 ;  /* 0x00036004000095a7 */ /* 0x000ea400080210ff */
[----:B--2---:R-:W-:Y:S05]  /*a560*/  @!P1 BRA `(.L_x_146) ;  /* 0xfffffffc00ec9947 */ /* 0x004fea000383ffff */
[----:B------:R-:W-:Y:S05]  /*a570*/  BRA `(.L_x_145) ;  /* 0xffffffd400e87947 */ /* 0x000fea000383ffff */
.L_x_148:
[----:B------:R1:W1:Y:S02]  /*a580*/  SYNCS.PHASECHK.TRANS64.TRYWAIT P1, [R22+URZ+0x3a0], R3 ;  /* 0x0003a003160075a7 */ /* 0x00026400080211ff */
[----:B-1----:R-:W-:Y:S05]  /*a590*/  @!P1 NANOSLEEP.SYNCS 0x989680 ;  /* 0x009896800000995d */ /* 0x002fea0003900000 */
[----:B------:R-:W1:Y:S02]  /*a5a0*/  @!P1 SYNCS.PHASECHK.TRANS64 P1, [R22+URZ+0x3a0], R3 ;  /* 0x0003a003160095a7 */ /* 0x000e6400080210ff */
[----:B-1----:R-:W-:Y:S05]  /*a5b0*/  @!P1 BRA `(.L_x_148) ;  /* 0xfffffffc00f09947 */ /* 0x002fea000383ffff */
[----:B------:R-:W-:Y:S05]  /*a5c0*/  BRA `(.L_x_147) ;  /* 0xffffffd800247947 */ /* 0x000fea000383ffff */
        .weak           $__internal_0_$__cuda_sm10x_tcgen05_guardrail_trap_col_being_dealloced_not_returned_by_alloc
        .type           $__internal_0_$__cuda_sm10x_tcgen05_guardrail_trap_col_being_dealloced_not_returned_by_alloc,@function
        .size           $__internal_0_$__cuda_sm10x_tcgen05_guardrail_trap_col_being_dealloced_not_returned_by_alloc,($__internal_1_$__cuda_sm10x_tcgen05_guardrail_trap_phase_invalid_during_alloc - $__internal_0_$__cuda_sm10x_tcgen05_guardrail_trap_col_being_dealloced_not_returned_by_alloc)
$__internal_0_$__cuda_sm10x_tcgen05_guardrail_trap_col_being_dealloced_not_returned_by_alloc:
[----:B------:R-:W-:Y:S05]  /*a5d0*/  BPT.TRAP 0x1 ;  /* 0x000000040000795c */ /* 0x000fea0000300000 */
[----:B------:R-:W-:-:S04]  /*a5e0*/  HFMA2 R3, -RZ, RZ, 0, 0 ;  /* 0x00000000ff037431 */ /* 0x000fc800000001ff */
[----:B------:R-:W-:Y:S05]  /*a5f0*/  RET.REL.NODEC R2 `(_ZN7cutlass13device_kernelINS_4gemm6kernel13GemmUniversalIN4cute5tupleIJiiiiEEENS1_10collective13CollectiveMmaINS1_35MainloopSm100TmaUmmaWarpSpecializedILi54ELi2ELi4ENS5_IJNS4_1CILi2EEESB_NSA_ILi1EEEEEEEENS5_IJNSA_ILi64EEESF_NSA_ILi32EEEEEENS_12float_e4m3_tENS5_IJlSC_lEEESI_SJ_NS4_8TiledMMAINS4_8MMA_AtomIJNS4_10MMA_TraitsINS4_19SM100_MMA_F8F6F4_SSEJSI_SI_fSF_SF_NS4_17integral_constantINS4_4UMMA5MajorELSQ_0EEESR_NSO_INSP_7ScaleInELSS_0EEEST_EEEEEENS4_6LayoutINS5_IJSC_SC_SC_EEENS5_IJNSA_ILi0EEESY_SY_EEEEENS5_IJNS4_10UnderscoreES11_S11_EEEEENS4_23SM90_TMA_LOAD_MULTICASTENS4_14ComposedLayoutINS4_7SwizzleILi1ELi4ELi3EEENS4_18smem_ptr_flag_bitsILi8EEENSW_INS5_IJNSA_ILi8EEESG_EEENS5_IJSG_SC_EEEEEEEvNS4_8identityES14_S1E_vS1F_EENS_8epilogue10collective18CollectiveEpilogueINS1H_23Sm100TmaWarpSpecializedILi1ELi1ELi32ELb0ELb0EEEJSH_NS5_IJNSW_ISF_SC_EES1M_EEESI_SJ_SI_SJ_NS1H_6fusion15FusionCallbacksIS1L_NS1O_17LinearCombinationISI_fSI_fLNS_15FloatRoundStyleE2EEESH_S1N_JEEENS4_5SM1004TMEM4LOAD26SM100_TMEM_LOAD_16dp32b32xENS4_13SM90_TMA_LOADENS15_INS16_ILi2ELi4ELi3EEES19_NSW_INS5_IJS1A_SF_EEENS5_IJSF_SC_EEEEEEENS4_39AutoVectorizingCopyWithAssumedAlignmentILi128EEENS4_14SM90_TMA_STOREES23_S25_S25_EEEvvEEEEvNT_6ParamsE) ;  /* 0xffffff5802807950 */ /* 0x000fea0003c3ffff */
        .weak           $__internal_1_$__cuda_sm10x_tcgen05_guardrail_trap_phase_invalid_during_alloc
        .type           $__internal_1_$__cuda_sm10x_tcgen05_guardrail_trap_phase_invalid_during_alloc,@function
        .size           $__internal_1_$__cuda_sm10x_tcgen05_guardrail_trap_phase_invalid_during_alloc,($__internal_2_$__cuda_sm10x_tcgen05_guardrail_trap_unallocated_columns_being_dealloced - $__internal_1_$__cuda_sm10x_tcgen05_guardrail_trap_phase_invalid_during_alloc)
$__internal_1_$__cuda_sm10x_tcgen05_guardrail_trap_phase_invalid_during_alloc:
[----:B------:R-:W-:Y:S05]  /*a600*/  BPT.TRAP 0x1 ;  /* 0x000000040000795c */ /* 0x000fea0000300000 */
[----:B------:R-:W-:-:S04]  /*a610*/  MOV R5, 0x0 ;  /* 0x0000000000057802 */ /* 0x000fc80000000f00 */
[----:B------:R-:W-:Y:S05]  /*a620*/  RET.REL.NODEC R4 `(_ZN7cutlass13device_kernelINS_4gemm6kernel13GemmUniversalIN4cute5tupleIJiiiiEEENS1_10collective13CollectiveMmaINS1_35MainloopSm100TmaUmmaWarpSpecializedILi54ELi2ELi4ENS5_IJNS4_1CILi2EEESB_NSA_ILi1EEEEEEEENS5_IJNSA_ILi64EEESF_NSA_ILi32EEEEEENS_12float_e4m3_tENS5_IJlSC_lEEESI_SJ_NS4_8TiledMMAINS4_8MMA_AtomIJNS4_10MMA_TraitsINS4_19SM100_MMA_F8F6F4_SSEJSI_SI_fSF_SF_NS4_17integral_constantINS4_4UMMA5MajorELSQ_0EEESR_NSO_INSP_7ScaleInELSS_0EEEST_EEEEEENS4_6LayoutINS5_IJSC_SC_SC_EEENS5_IJNSA_ILi0EEESY_SY_EEEEENS5_IJNS4_10UnderscoreES11_S11_EEEEENS4_23SM90_TMA_LOAD_MULTICASTENS4_14ComposedLayoutINS4_7SwizzleILi1ELi4ELi3EEENS4_18smem_ptr_flag_bitsILi8EEENSW_INS5_IJNSA_ILi8EEESG_EEENS5_IJSG_SC_EEEEEEEvNS4_8identityES14_S1E_vS1F_EENS_8epilogue10collective18CollectiveEpilogueINS1H_23Sm100TmaWarpSpecializedILi1ELi1ELi32ELb0ELb0EEEJSH_NS5_IJNSW_ISF_SC_EES1M_EEESI_SJ_SI_SJ_NS1H_6fusion15FusionCallbacksIS1L_NS1O_17LinearCombinationISI_fSI_fLNS_15FloatRoundStyleE2EEESH_S1N_JEEENS4_5SM1004TMEM4LOAD26SM100_TMEM_LOAD_16dp32b32xENS4_13SM90_TMA_LOADENS15_INS16_ILi2ELi4ELi3EEES19_NSW_INS5_IJS1A_SF_EEENS5_IJSF_SC_EEEEEEENS4_39AutoVectorizingCopyWithAssumedAlignmentILi128EEENS4_14SM90_TMA_STOREES23_S25_S25_EEEvvEEEEvNT_6ParamsE) ;  /* 0xffffff5804747950 */ /* 0x000fea0003c3ffff */
        .weak           $__internal_2_$__cuda_sm10x_tcgen05_guardrail_trap_unallocated_columns_being_dealloced
        .type           $__internal_2_$__cuda_sm10x_tcgen05_guardrail_trap_unallocated_columns_being_dealloced,@function
        .size           $__internal_2_$__cuda_sm10x_tcgen05_guardrail_trap_unallocated_columns_being_dealloced,(.L_x_286 - $__internal_2_$__cuda_sm10x_tcgen05_guardrail_trap_unallocated_columns_being_dealloced)
$__internal_2_$__cuda_sm10x_tcgen05_guardrail_trap_unallocated_columns_being_dealloced:
[----:B------:R-:W-:Y:S05]  /*a630*/  BPT.TRAP 0x1 ;  /* 0x000000040000795c */ /* 0x000fea0000300000 */
[----:B------:R-:W-:-:S04]  /*a640*/  HFMA2 R3, -RZ, RZ, 0, 0 ;  /* 0x00000000ff037431 */ /* 0x000fc800000001ff */
[----:B------:R-:W-:Y:S05]  /*a650*/  RET.REL.NODEC R2 `(_ZN7cutlass13device_kernelINS_4gemm6kernel13GemmUniversalIN4cute5tupleIJiiiiEEENS1_10collective13CollectiveMmaINS1_35MainloopSm100TmaUmmaWarpSpecializedILi54ELi2ELi4ENS5_IJNS4_1CILi2EEESB_NSA_ILi1EEEEEEEENS5_IJNSA_ILi64EEESF_NSA_ILi32EEEEEENS_12float_e4m3_tENS5_IJlSC_lEEESI_SJ_NS4_8TiledMMAINS4_8MMA_AtomIJNS4_10MMA_TraitsINS4_19SM100_MMA_F8F6F4_SSEJSI_SI_fSF_SF_NS4_17integral_constantINS4_4UMMA5MajorELSQ_0EEESR_NSO_INSP_7ScaleInELSS_0EEEST_EEEEEENS4_6LayoutINS5_IJSC_SC_SC_EEENS5_IJNSA_ILi0EEESY_SY_EEEEENS5_IJNS4_10UnderscoreES11_S11_EEEEENS4_23SM90_TMA_LOAD_MULTICASTENS4_14ComposedLayoutINS4_7SwizzleILi1ELi4ELi3EEENS4_18smem_ptr_flag_bitsILi8EEENSW_INS5_IJNSA_ILi8EEESG_EEENS5_IJSG_SC_EEEEEEEvNS4_8identityES14_S1E_vS1F_EENS_8epilogue10collective18CollectiveEpilogueINS1H_23Sm100TmaWarpSpecializedILi1ELi1ELi32ELb0ELb0EEEJSH_NS5_IJNSW_ISF_SC_EES1M_EEESI_SJ_SI_SJ_NS1H_6fusion15FusionCallbacksIS1L_NS1O_17LinearCombinationISI_fSI_fLNS_15FloatRoundStyleE2EEESH_S1N_JEEENS4_5SM1004TMEM4LOAD26SM100_TMEM_LOAD_16dp32b32xENS4_13SM90_TMA_LOADENS15_INS16_ILi2ELi4ELi3EEES19_NSW_INS5_IJS1A_SF_EEENS5_IJSF_SC_EEEEEEENS4_39AutoVectorizingCopyWithAssumedAlignmentILi128EEENS4_14SM90_TMA_STOREES23_S25_S25_EEEvvEEEEvNT_6ParamsE) ;  /* 0xffffff5802687950 */ /* 0x000fea0003c3ffff */
.L_x_285:
[----:B------:R-:W-:-:S00]  /*a660*/  BRA `(.L_x_285) ;  /* 0xfffffffc00fc7947 */ /* 0x000fc0000383ffff */
[----:B------:R-:W-:-:S00]  /*a670*/  NOP ;  /* 0x0000000000007918 */ /* 0x000fc00000000000 */
        /* <DEDUP_REMOVED lines=8> */
.L_x_286:


//--------------------- .nv.global.init           --------------------------
	.section	.nv.global.init,"aw",@progbits
.nv.global.init:
	.type		$str$27,@object
	.size		$str$27,($str$28 - $str$27)
$str$27:
        /*0000*/ 	.byte	0x28, 0x61, 0x64, 0x64, 0x72, 0x65, 0x73, 0x73, 0x20, 0x26, 0x20, 0x6d, 0x61, 0x73, 0x6b, 0x29
        /*0010*/ 	.byte	0x20, 0x3d, 0x3d, 0x20, 0x30, 0x00
	.type		$str$28,@object
	.size		$str$28,($str$26 - $str$28)
$str$28:
        /*0016*/ 	.byte	0x2f, 0x74, 0x6d, 0x70, 0x2f, 0x63, 0x75, 0x74, 0x6c, 0x61, 0x73, 0x73, 0x5f, 0x73, 0x77, 0x65
        /*0026*/ 	.byte	0x65, 0x70, 0x5f, 0x73, 0x72, 0x63, 0x2f, 0x69, 0x6e, 0x63, 0x6c, 0x75, 0x64, 0x65, 0x2f, 0x63
        /*0036*/ 	.byte	0x75, 0x74, 0x65, 0x2f, 0x70, 0x6f, 0x69, 0x6e, 0x74, 0x65, 0x72, 0x5f, 0x66, 0x6c, 0x61, 0x67
        /*0046*/ 	.byte	0x67, 0x65, 0x64, 0x2e, 0x68, 0x70, 0x70, 0x00
	.type		$str$26,@object
	.size		$str$26,($str$25 - $str$26)
$str$26:
        /*004e*/ 	.byte	0x2f, 0x74, 0x6d, 0x70, 0x2f, 0x63, 0x75, 0x74, 0x6c, 0x61, 0x73, 0x73, 0x5f, 0x73, 0x77, 0x65
        /*005e*/ 	.byte	0x65, 0x70, 0x5f, 0x73, 0x72, 0x63, 0x2f, 0x69, 0x6e, 0x63, 0x6c, 0x75, 0x64, 0x65, 0x2f, 0x63
        /*006e*/ 	.byte	0x75, 0x74, 0x65, 0x2f, 0x61, 0x74, 0x6f, 0x6d, 0x2f, 0x63, 0x6f, 0x70, 0x79, 0x5f, 0x74, 0x72
        /*007e*/ 	.byte	0x61, 0x69, 0x74, 0x73, 0x5f, 0x73, 0x6d, 0x31, 0x30, 0x30, 0x2e, 0x68, 0x70, 0x70, 0x00
	.type		$str$25,@object
	.size		$str$25,(__unnamed_1 - $str$25)
$str$25:
        /*008d*/ 	.byte	0x28, 0x28, 0x75, 0x69, 0x6e, 0x74, 0x33, 0x32, 0x5f, 0x74, 0x28, 0x74, 0x68, 0x72, 0x65, 0x61
        /*009d*/ 	.byte	0x64, 0x49, 0x64, 0x78, 0x2e, 0x78, 0x29, 0x20, 0x2f, 0x20, 0x33, 0x32, 0x29, 0x20, 0x25, 0x20
        /*00ad*/ 	.byte	0x34, 0x29, 0x20, 0x3d, 0x3d, 0x20, 0x28, 0x28, 0x28, 0x74, 0x6d, 0x65, 0x6d, 0x5f, 0x61, 0x64
        /*00bd*/ 	.byte	0x64, 0x72, 0x20, 0x3e, 0x3e, 0x20, 0x31, 0x36, 0x29, 0x20, 0x2f, 0x20, 0x33, 0x32, 0x29, 0x20
        /*00cd*/ 	.byte	0x25, 0x20, 0x34, 0x29, 0x00
	.type		__unnamed_1,@object
	.size		__unnamed_1,(__unnamed_2 - __unnamed_1)
__unnamed_1:
        /*00d2*/ 	.byte	0x61, 0x75, 0x74, 0x6f, 0x20, 0x63, 0x75, 0x74, 0x65, 0x3a, 0x3a, 0x61, 0x73, 0x5f, 0x70, 0x6f
        /* <DEDUP_REMOVED lines=24> */
        /*0262*/ 	.byte	0x3c, 0x34, 0x30, 0x39, 0x36, 0x3e, 0x3e, 0x3e, 0x3e, 0x5d, 0x00
	.type		__unnamed_2,@object
	.size		__unnamed_2,(.L_2 - __unnamed_2)
__unnamed_2:
        /* <DEDUP_REMOVED lines=40> */
        /*04ed*/ 	.byte	0x74, 0x65, 0x3a, 0x3a, 0x43, 0x3c, 0x30, 0x3e, 0x3e, 0x3e, 0x3e, 0x5d, 0x00
.L_2:


//--------------------- .nv.shared._ZN7cutlass13device_kernelINS_4gemm6kernel13GemmUniversalIN4cute5tupleIJiiiiEEENS1_10collective13CollectiveMmaINS1_35MainloopSm100TmaUmmaWarpSpecializedILi54ELi2ELi4ENS5_IJNS4_1CILi2EEESB_NSA_ILi1EEEEEEEENS5_IJNSA_ILi64EEESF_NSA_ILi32EEEEEENS_12float_e4m3_tENS5_IJlSC_lEEESI_SJ_NS4_8TiledMMAINS4_8MMA_AtomIJNS4_10MMA_TraitsINS4_19SM100_MMA_F8F6F4_SSEJSI_SI_fSF_SF_NS4_17integral_constantINS4_4UMMA5MajorELSQ_0EEESR_NSO_INSP_7ScaleInELSS_0EEEST_EEEEEENS4_6LayoutINS5_IJSC_SC_SC_EEENS5_IJNSA_ILi0EEESY_SY_EEEEENS5_IJNS4_10UnderscoreES11_S11_EEEEENS4_23SM90_TMA_LOAD_MULTICASTENS4_14ComposedLayoutINS4_7SwizzleILi1ELi4ELi3EEENS4_18smem_ptr_flag_bitsILi8EEENSW_INS5_IJNSA_ILi8EEESG_EEENS5_IJSG_SC_EEEEEEEvNS4_8identityES14_S1E_vS1F_EENS_8epilogue10collective18CollectiveEpilogueINS1H_23Sm100TmaWarpSpecializedILi1ELi1ELi32ELb0ELb0EEEJSH_NS5_IJNSW_ISF_SC_EES1M_EEESI_SJ_SI_SJ_NS1H_6fusion15FusionCallbacksIS1L_NS1O_17LinearCombinationISI_fSI_fLNS_15FloatRoundStyleE2EEESH_S1N_JEEENS4_5SM1004TMEM4LOAD26SM100_TMEM_LOAD_16dp32b32xENS4_13SM90_TMA_LOADENS15_INS16_ILi2ELi4ELi3EEES19_NSW_INS5_IJS1A_SF_EEENS5_IJSF_SC_EEEEEEENS4_39AutoVectorizingCopyWithAssumedAlignmentILi128EEENS4_14SM90_TMA_STOREES23_S25_S25_EEEvvEEEEvNT_6ParamsE --------------------------
	.section	.nv.shared._ZN7cutlass13device_kernelINS_4gemm6kernel13GemmUniversalIN4cute5tupleIJiiiiEEENS1_10collective13CollectiveMmaINS1_35MainloopSm100TmaUmmaWarpSpecializedILi54ELi2ELi4ENS5_IJNS4_1CILi2EEESB_NSA_ILi1EEEEEEEENS5_IJNSA_ILi64EEESF_NSA_ILi32EEEEEENS_12float_e4m3_tENS5_IJlSC_lEEESI_SJ_NS4_8TiledMMAINS4_8MMA_AtomIJNS4_10MMA_TraitsINS4_19SM100_MMA_F8F6F4_SSEJSI_SI_fSF_SF_NS4_17integral_constantINS4_4UMMA5MajorELSQ_0EEESR_NSO_INSP_7ScaleInELSS_0EEEST_EEEEEENS4_6LayoutINS5_IJSC_SC_SC_EEENS5_IJNSA_ILi0EEESY_SY_EEEEENS5_IJNS4_10UnderscoreES11_S11_EEEEENS4_23SM90_TMA_LOAD_MULTICASTENS4_14ComposedLayoutINS4_7SwizzleILi1ELi4ELi3EEENS4_18smem_ptr_flag_bitsILi8EEENSW_INS5_IJNSA_ILi8EEESG_EEENS5_IJSG_SC_EEEEEEEvNS4_8identityES14_S1E_vS1F_EENS_8epilogue10collective18CollectiveEpilogueINS1H_23Sm100TmaWarpSpecializedILi1ELi1ELi32ELb0ELb0EEEJSH_NS5_IJNSW_ISF_SC_EES1M_EEESI_SJ_SI_SJ_NS1H_6fusion15FusionCallbacksIS1L_NS1O_17LinearCombinationISI_fSI_fLNS_15FloatRoundStyleE2EEESH_S1N_JEEENS4_5SM1004TMEM4LOAD26SM100_TMEM_LOAD_16dp32b32xENS4_13SM90_TMA_LOADENS15_INS16_ILi2ELi4ELi3EEES19_NSW_INS5_IJS1A_SF_EEENS5_IJSF_SC_EEEEEEENS4_39AutoVectorizingCopyWithAssumedAlignmentILi128EEENS4_14SM90_TMA_STOREES23_S25_S25_EEEvvEEEEvNT_6ParamsE,"aw",@nobits
	.sectionflags	@""
	.align	16
	.zero		1024


//--------------------- .nv.shared.reserved.0     --------------------------
	.section	.nv.shared.reserved.0,"aw",@nobits
	.weak		__nv_reservedSMEM_offset_0_alias
	.size		__nv_reservedSMEM_offset_0_alias, 0, 64
	.other		__nv_reservedSMEM_offset_0_alias,@"STO_CUDA_RESERVED_SHARED STV_DEFAULT"
__nv_reservedSMEM_offset_0_alias:
	.zero		0
.nv.shared.reserved.0:
	.zero		64
	.weak		__nv_reservedSMEM_tcgen05_partition
	.type		__nv_reservedSMEM_tcgen05_partition,@object
	.size		__nv_reservedSMEM_tcgen05_partition,(.L_0 - __nv_reservedSMEM_tcgen05_partition)
__nv_reservedSMEM_tcgen05_partition:
	.zero		32
.L_0:


//--------------------- .nv.global                --------------------------
	.section	.nv.global,"aw",@nobits
.nv.global:
	.type		_ZN39_INTERNAL_a791f5d7_4_k_cu_43e1b33f_79714cute1_E,@object
	.size		_ZN39_INTERNAL_a791f5d7_4_k_cu_43e1b33f_79714cute1_E,(_ZN39_INTERNAL_a791f5d7_4_k_cu_43e1b33f_79714cuda3std3__45__cpo6cbeginE - _ZN39_INTERNAL_a791f5d7_4_k_cu_43e1b33f_79714cute1_E)
_ZN39_INTERNAL_a791f5d7_4_k_cu_43e1b33f_79714cute1_E:
	.zero		1
	.type		_ZN39_INTERNAL_a791f5d7_4_k_cu_43e1b33f_79714cuda3std3__45__cpo6cbeginE,@object
	.size		_ZN39_INTERNAL_a791f5d7_4_k_cu_43e1b33f_79714cuda3std3__45__cpo6cbeginE,(_ZN39_INTERNAL_a791f5d7_4_k_cu_43e1b33f_79714cuda3std3__48in_placeE - _ZN39_INTERNAL_a791f5d7_4_k_cu_43e1b33f_79714cuda3std3__45__cpo6cbeginE)
_ZN39_INTERNAL_a791f5d7_4_k_cu_43e1b33f_79714cuda3std3__45__cpo6cbeginE:
	.zero		1
	.type		_ZN39_INTERNAL_a791f5d7_4_k_cu_43e1b33f_79714cuda3std3__48in_placeE,@object
	.size		_ZN39_INTERNAL_a791f5d7_4_k_cu_43e1b33f_79714cuda3std3__48in_placeE,(_ZN39_INTERNAL_a791f5d7_4_k_cu_43e1b33f_79714cuda3std6ranges3__45__cpo9iter_moveE - _ZN39_INTERNAL_a791f5d7_4_k_cu_43e1b33f_79714cuda3std3__48in_placeE)
_ZN39_INTERNAL_a791f5d7_4_k_cu_43e1b33f_79714cuda3std3__48in_placeE:
	.zero		1
	.type		_ZN39_INTERNAL_a791f5d7_4_k_cu_43e1b33f_79714cuda3std6ranges3__45__cpo9iter_moveE,@object
	.size		_ZN39_INTERNAL_a791f5d7_4_k_cu_43e1b33f_79714cuda3std6ranges3__45__cpo9iter_moveE,(_ZN39_INTERNAL_a791f5d7_4_k_cu_43e1b33f_79714cuda3std3__45__cpo5beginE - _ZN39_INTERNAL_a791f5d7_4_k_cu_43e1b33f_79714cuda3std6ranges3__45__cpo9iter_moveE)
_ZN39_INTERNAL_a791f5d7_4_k_cu_43e1b33f_79714cuda3std6ranges3__45__cpo9iter_moveE:
	.zero		1
	.type		_ZN39_INTERNAL_a791f5d7_4_k_cu_43e1b33f_79714cuda3std3__45__cpo5beginE,@object
	.size		_ZN39_INTERNAL_a791f5d7_4_k_cu_43e1b33f_79714cuda3std3__45__cpo5beginE,(_ZN39_INTERNAL_a791f5d7_4_k_cu_43e1b33f_79714cuda3std3__441_GLOBAL__N__a791f5d7_4_k_cu_43e1b33f_79716ignoreE - _ZN39_INTERNAL_a791f5d7_4_k_cu_43e1b33f_79714cuda3std3__45__cpo5beginE)
_ZN39_INTERNAL_a791f5d7_4_k_cu_43e1b33f_79714cuda3std3__45__cpo5beginE:
	.zero		1
	.type		_ZN39_INTERNAL_a791f5d7_4_k_cu_43e1b33f_79714cuda3std3__441_GLOBAL__N__a791f5d7_4_k_cu_43e1b33f_79716ignoreE,@object
	.size		_ZN39_INTERNAL_a791f5d7_4_k_cu_43e1b33f_79714cuda3std3__441_GLOBAL__N__a791f5d7_4_k_cu_43e1b33f_79716ignoreE,(_ZN39_INTERNAL_a791f5d7_4_k_cu_43e1b33f_79714cute7productE - _ZN39_INTERNAL_a791f5d7_4_k_cu_43e1b33f_79714cuda3std3__441_GLOBAL__N__a791f5d7_4_k_cu_43e1b33f_79716ignoreE)
_ZN39_INTERNAL_a791f5d7_4_k_cu_43e1b33f_79714cuda3std3__441_GLOBAL__N__a791f5d7_4_k_cu_43e1b33f_79716ignoreE:
	.zero		1
	.type		_ZN39_INTERNAL_a791f5d7_4_k_cu_43e1b33f_79714cute7productE,@object
	.size		_ZN39_INTERNAL_a791f5d7_4_k_cu_43e1b33f_79714cute7productE,(_ZN39_INTERNAL_a791f5d7_4_k_cu_43e1b33f_79714cuda3std3__45__cpo3endE - _ZN39_INTERNAL_a791f5d7_4_k_cu_43e1b33f_79714cute7productE)
_ZN39_INTERNAL_a791f5d7_4_k_cu_43e1b33f_79714cute7productE:
	.zero		1
	.type		_ZN39_INTERNAL_a791f5d7_4_k_cu_43e1b33f_79714cuda3std3__45__cpo3endE,@object
	.size		_ZN39_INTERNAL_a791f5d7_4_k_cu_43e1b33f_79714cuda3std3__45__cpo3endE,(_ZN39_INTERNAL_a791f5d7_4_k_cu_43e1b33f_79714cuda3std3__419piecewise_constructE - _ZN39_INTERNAL_a791f5d7_4_k_cu_43e1b33f_79714cuda3std3__45__cpo3endE)
_ZN39_INTERNAL_a791f5d7_4_k_cu_43e1b33f_79714cuda3std3__45__cpo3endE:
	.zero		1
	.type		_ZN39_INTERNAL_a791f5d7_4_k_cu_43e1b33f_79714cuda3std3__419piecewise_constructE,@object
	.size		_ZN39_INTERNAL_a791f5d7_4_k_cu_43e1b33f_79714cuda3std3__419piecewise_constructE,(_ZN39_INTERNAL_a791f5d7_4_k_cu_43e1b33f_79714cuda3std3__45__cpo4cendE - _ZN39_INTERNAL_a791f5d7_4_k_cu_43e1b33f_79714cuda3std3__419piecewise_constructE)
_ZN39_INTERNAL_a791f5d7_4_k_cu_43e1b33f_79714cuda3std3__419piecewise_constructE:
	.zero		1
	.type		_ZN39_INTERNAL_a791f5d7_4_k_cu_43e1b33f_79714cuda3std3__45__cpo4cendE,@object
	.size		_ZN39_INTERNAL_a791f5d7_4_k_cu_43e1b33f_79714cuda3std3__45__cpo4cendE,(_ZN39_INTERNAL_a791f5d7_4_k_cu_43e1b33f_79714cuda3std6ranges3__45__cpo4swapE - _ZN39_INTERNAL_a791f5d7_4_k_cu_43e1b33f_79714cuda3std3__45__cpo4cendE)
_ZN39_INTERNAL_a791f5d7_4_k_cu_43e1b33f_79714cuda3std3__45__cpo4cendE:
	.zero		1
	.type		_ZN39_INTERNAL_a791f5d7_4_k_cu_43e1b33f_79714cuda3std6ranges3__45__cpo4swapE,@object
	.size		_ZN39_INTERNAL_a791f5d7_4_k_cu_43e1b33f_79714cuda3std6ranges3__45__cpo4swapE,(.L_10 - _ZN39_INTERNAL_a791f5d7_4_k_cu_43e1b33f_79714cuda3std6ranges3__45__cpo4swapE)
_ZN39_INTERNAL_a791f5d7_4_k_cu_43e1b33f_79714cuda3std6ranges3__45__cpo4swapE:
	.zero		1
.L_10:


//--------------------- .nv.constant0._ZN7cutlass13device_kernelINS_4gemm6kernel13GemmUniversalIN4cute5tupleIJiiiiEEENS1_10collective13CollectiveMmaINS1_35MainloopSm100TmaUmmaWarpSpecializedILi54ELi2ELi4ENS5_IJNS4_1CILi2EEESB_NSA_ILi1EEEEEEEENS5_IJNSA_ILi64EEESF_NSA_ILi32EEEEEENS_12float_e4m3_tENS5_IJlSC_lEEESI_SJ_NS4_8TiledMMAINS4_8MMA_AtomIJNS4_10MMA_TraitsINS4_19SM100_MMA_F8F6F4_SSEJSI_SI_fSF_SF_NS4_17integral_constantINS4_4UMMA5MajorELSQ_0EEESR_NSO_INSP_7ScaleInELSS_0EEEST_EEEEEENS4_6LayoutINS5_IJSC_SC_SC_EEENS5_IJNSA_ILi0EEESY_SY_EEEEENS5_IJNS4_10UnderscoreES11_S11_EEEEENS4_23SM90_TMA_LOAD_MULTICASTENS4_14ComposedLayoutINS4_7SwizzleILi1ELi4ELi3EEENS4_18smem_ptr_flag_bitsILi8EEENSW_INS5_IJNSA_ILi8EEESG_EEENS5_IJSG_SC_EEEEEEEvNS4_8identityES14_S1E_vS1F_EENS_8epilogue10collective18CollectiveEpilogueINS1H_23Sm100TmaWarpSpecializedILi1ELi1ELi32ELb0ELb0EEEJSH_NS5_IJNSW_ISF_SC_EES1M_EEESI_SJ_SI_SJ_NS1H_6fusion15FusionCallbacksIS1L_NS1O_17LinearCombinationISI_fSI_fLNS_15FloatRoundStyleE2EEESH_S1N_JEEENS4_5SM1004TMEM4LOAD26SM100_TMEM_LOAD_16dp32b32xENS4_13SM90_TMA_LOADENS15_INS16_ILi2ELi4ELi3EEES19_NSW_INS5_IJS1A_SF_EEENS5_IJSF_SC_EEEEEEENS4_39AutoVectorizingCopyWithAssumedAlignmentILi128EEENS4_14SM90_TMA_STOREES23_S25_S25_EEEvvEEEEvNT_6ParamsE --------------------------
	.section	.nv.constant0._ZN7cutlass13device_kernelINS_4gemm6kernel13GemmUniversalIN4cute5tupleIJiiiiEEENS1_10collective13CollectiveMmaINS1_35MainloopSm100TmaUmmaWarpSpecializedILi54ELi2ELi4ENS5_IJNS4_1CILi2EEESB_NSA_ILi1EEEEEEEENS5_IJNSA_ILi64EEESF_NSA_ILi32EEEEEENS_12float_e4m3_tENS5_IJlSC_lEEESI_SJ_NS4_8TiledMMAINS4_8MMA_AtomIJNS4_10MMA_TraitsINS4_19SM100_MMA_F8F6F4_SSEJSI_SI_fSF_SF_NS4_17integral_constantINS4_4UMMA5MajorELSQ_0EEESR_NSO_INSP_7ScaleInELSS_0EEEST_EEEEEENS4_6LayoutINS5_IJSC_SC_SC_EEENS5_IJNSA_ILi0EEESY_SY_EEEEENS5_IJNS4_10UnderscoreES11_S11_EEEEENS4_23SM90_TMA_LOAD_MULTICASTENS4_14ComposedLayoutINS4_7SwizzleILi1ELi4ELi3EEENS4_18smem_ptr_flag_bitsILi8EEENSW_INS5_IJNSA_ILi8EEESG_EEENS5_IJSG_SC_EEEEEEEvNS4_8identityES14_S1E_vS1F_EENS_8epilogue10collective18CollectiveEpilogueINS1H_23Sm100TmaWarpSpecializedILi1ELi1ELi32ELb0ELb0EEEJSH_NS5_IJNSW_ISF_SC_EES1M_EEESI_SJ_SI_SJ_NS1H_6fusion15FusionCallbacksIS1L_NS1O_17LinearCombinationISI_fSI_fLNS_15FloatRoundStyleE2EEESH_S1N_JEEENS4_5SM1004TMEM4LOAD26SM100_TMEM_LOAD_16dp32b32xENS4_13SM90_TMA_LOADENS15_INS16_ILi2ELi4ELi3EEES19_NSW_INS5_IJS1A_SF_EEENS5_IJSF_SC_EEEEEEENS4_39AutoVectorizingCopyWithAssumedAlignmentILi128EEENS4_14SM90_TMA_STOREES23_S25_S25_EEEvvEEEEvNT_6ParamsE,"a",@progbits
	.sectionflags	@""
	.align	4
.nv.constant0._ZN7cutlass13device_kernelINS_4gemm6kernel13GemmUniversalIN4cute5tupleIJiiiiEEENS1_10collective13CollectiveMmaINS1_35MainloopSm100TmaUmmaWarpSpecializedILi54ELi2ELi4ENS5_IJNS4_1CILi2EEESB_NSA_ILi1EEEEEEEENS5_IJNSA_ILi64EEESF_NSA_ILi32EEEEEENS_12float_e4m3_tENS5_IJlSC_lEEESI_SJ_NS4_8TiledMMAINS4_8MMA_AtomIJNS4_10MMA_TraitsINS4_19SM100_MMA_F8F6F4_SSEJSI_SI_fSF_SF_NS4_17integral_constantINS4_4UMMA5MajorELSQ_0EEESR_NSO_INSP_7ScaleInELSS_0EEEST_EEEEEENS4_6LayoutINS5_IJSC_SC_SC_EEENS5_IJNSA_ILi0EEESY_SY_EEEEENS5_IJNS4_10UnderscoreES11_S11_EEEEENS4_23SM90_TMA_LOAD_MULTICASTENS4_14ComposedLayoutINS4_7SwizzleILi1ELi4ELi3EEENS4_18smem_ptr_flag_bitsILi8EEENSW_INS5_IJNSA_ILi8EEESG_EEENS5_IJSG_SC_EEEEEEEvNS4_8identityES14_S1E_vS1F_EENS_8epilogue10collective18CollectiveEpilogueINS1H_23Sm100TmaWarpSpecializedILi1ELi1ELi32ELb0ELb0EEEJSH_NS5_IJNSW_ISF_SC_EES1M_EEESI_SJ_SI_SJ_NS1H_6fusion15FusionCallbacksIS1L_NS1O_17LinearCombinationISI_fSI_fLNS_15FloatRoundStyleE2EEESH_S1N_JEEENS4_5SM1004TMEM4LOAD26SM100_TMEM_LOAD_16dp32b32xENS4_13SM90_TMA_LOADENS15_INS16_ILi2ELi4ELi3EEES19_NSW_INS5_IJS1A_SF_EEENS5_IJSF_SC_EEEEEEENS4_39AutoVectorizingCopyWithAssumedAlignmentILi128EEENS4_14SM90_TMA_STOREES23_S25_S25_EEEvvEEEEvNT_6ParamsE:
	.zero		2944


//--------------------- SYMBOLS --------------------------

	.type		.nv.reservedSmem.offset0,@object
	.size		.nv.reservedSmem.offset0,0x4
	.type		.nv.reservedSmem.cap,@object
	.size		.nv.reservedSmem.cap,0x4
	.type		__assertfail,@function
